	.target	sm_100a

	.elftype	@"ET_EXEC"


//--------------------- .note.nv.tkinfo           --------------------------
	.section	.note.nv.tkinfo,"",@"SHT_NOTE"
	.sectionflags	@"SHF_NOTE_NV_TKINFO"
	.tkinfo
        /*0018*/ 	.word	0x00000002
        /*0030*/ 	.string	""
        /*0030*/ 	.string	"ptxas"
        /*0030*/ 	.string	"Cuda compilation tools, release 13.0, V13.0.88"
        /*0030*/ 	.string	"Build cuda_13.0.r13.0/compiler.36424714_0"
        /*0030*/ 	.string	"-arch sm_100a -m 64 "



//--------------------- .note.nv.cuinfo           --------------------------
	.section	.note.nv.cuinfo,"",@"SHT_NOTE"
	.sectionflags	@"SHF_NOTE_NV_CUINFO"
        /*0018*/ 	.short	0x0002
        /*001a*/ 	.short	0x0064
        /*001c*/ 	.short	0x0082
	.zero		2


//--------------------- .nv.info                  --------------------------
	.section	.nv.info,"",@"SHT_CUDA_INFO"
	.align	4


	//----- nvinfo : EIATTR_REGCOUNT
	.align		4
        /*0000*/ 	.byte	0x04, 0x2f
        /*0002*/ 	.short	(.L_19 - .L_18)
	.align		4
.L_18:
        /*0004*/ 	.word	index@(_ZN7cutlass13device_kernelINS_4gemm6kernel13GemmUniversalIN4cute5tupleIJiiiiEEENS1_10collective13CollectiveMmaINS1_35MainloopSm100TmaUmmaWarpSpecializedILi4ELi2ELi4ENS5_IJNS4_1CILi8EEENSA_ILi1EEESC_EEEEENS5_IJNSA_ILi128EEENSA_ILi64EEESF_EEENS_10tfloat32_tENS5_IJlSC_lEEESI_SJ_NS4_8TiledMMAINS4_8MMA_AtomIJNS4_23SM100_MMA_TF32_2x1SM_SSISI_SI_fLi128ELi64ELNS4_4UMMA5MajorE0ELSO_0ELNSN_7ScaleInE0ELSP_0EEEEEENS4_6LayoutINS5_IJSC_SC_SC_EEENS5_IJNSA_ILi0EEESU_SU_EEEEENS5_IJNS4_10UnderscoreESX_SX_EEEEENS4_18SM100_TMA_2SM_LOADENS4_14ComposedLayoutINS4_7SwizzleILi3ELi4ELi3EEENS4_18smem_ptr_flag_bitsILi32EEENSS_INS5_IJSB_NSA_ILi32EEEEEENS5_IJS16_SC_EEEEEEEvNS4_8identityENS4_28SM100_TMA_2SM_LOAD_MULTICASTES1A_vS1B_EENS_8epilogue10collective18CollectiveEpilogueINS1E_23Sm100TmaWarpSpecializedILi3ELi2ELi16ELb1ELb0EEEJNS5_IJSG_SG_SF_EEENS5_IJNSS_ISG_SC_EENSS_INS5_IJNSA_ILi16EEENSA_ILi2EEEEEENS5_IJSC_S16_EEEEEEEESI_SJ_SI_SJ_NS1E_6fusion15FusionCallbacksIS1I_NS1R_17LinearCombinationISI_fSI_fLNS_15FloatRoundStyleE2EEES1J_S1Q_JEEENS4_5SM1004TMEM4LOAD26SM100_TMEM_LOAD_32dp32b16xENS4_13SM90_TMA_LOADENS11_INS12_ILi2ELi4ELi3EEES15_NSS_INS5_IJSB_S1L_EEENS5_IJS1L_SC_EEEEEEENS4_39AutoVectorizingCopyWithAssumedAlignmentILi128EEENS4_14SM90_TMA_STOREES26_S28_S28_EEEvvEEEEvNT_6ParamsE)
        /*0008*/ 	.word	0x00000056


	//----- nvinfo : EIATTR_FRAME_SIZE
	.align		4
.L_19:
        /*000c*/ 	.byte	0x04, 0x11
        /*000e*/ 	.short	(.L_21 - .L_20)
	.align		4
.L_20:
        /*0010*/ 	.word	index@($__internal_2_$__cuda_sm10x_tcgen05_guardrail_trap_unallocated_columns_being_dealloced)
        /*0014*/ 	.word	0x00000000


	//----- nvinfo : EIATTR_FRAME_SIZE
	.align		4
.L_21:
        /*0018*/ 	.byte	0x04, 0x11
        /*001a*/ 	.short	(.L_23 - .L_22)
	.align		4
.L_22:
        /*001c*/ 	.word	index@($__internal_1_$__cuda_sm10x_tcgen05_guardrail_trap_phase_invalid_during_alloc)
        /*0020*/ 	.word	0x00000000


	//----- nvinfo : EIATTR_FRAME_SIZE
	.align		4
.L_23:
        /*0024*/ 	.byte	0x04, 0x11
        /*0026*/ 	.short	(.L_25 - .L_24)
	.align		4
.L_24:
        /*0028*/ 	.word	index@($__internal_0_$__cuda_sm10x_tcgen05_guardrail_trap_col_being_dealloced_not_returned_by_alloc)
        /*002c*/ 	.word	0x00000000


	//----- nvinfo : EIATTR_FRAME_SIZE
	.align		4
.L_25:
        /*0030*/ 	.byte	0x04, 0x11
        /*0032*/ 	.short	(.L_27 - .L_26)
	.align		4
.L_26:
        /*0034*/ 	.word	index@(_ZN7cutlass13device_kernelINS_4gemm6kernel13GemmUniversalIN4cute5tupleIJiiiiEEENS1_10collective13CollectiveMmaINS1_35MainloopSm100TmaUmmaWarpSpecializedILi4ELi2ELi4ENS5_IJNS4_1CILi8EEENSA_ILi1EEESC_EEEEENS5_IJNSA_ILi128EEENSA_ILi64EEESF_EEENS_10tfloat32_tENS5_IJlSC_lEEESI_SJ_NS4_8TiledMMAINS4_8MMA_AtomIJNS4_23SM100_MMA_TF32_2x1SM_SSISI_SI_fLi128ELi64ELNS4_4UMMA5MajorE0ELSO_0ELNSN_7ScaleInE0ELSP_0EEEEEENS4_6LayoutINS5_IJSC_SC_SC_EEENS5_IJNSA_ILi0EEESU_SU_EEEEENS5_IJNS4_10UnderscoreESX_SX_EEEEENS4_18SM100_TMA_2SM_LOADENS4_14ComposedLayoutINS4_7SwizzleILi3ELi4ELi3EEENS4_18smem_ptr_flag_bitsILi32EEENSS_INS5_IJSB_NSA_ILi32EEEEEENS5_IJS16_SC_EEEEEEEvNS4_8identityENS4_28SM100_TMA_2SM_LOAD_MULTICASTES1A_vS1B_EENS_8epilogue10collective18CollectiveEpilogueINS1E_23Sm100TmaWarpSpecializedILi3ELi2ELi16ELb1ELb0EEEJNS5_IJSG_SG_SF_EEENS5_IJNSS_ISG_SC_EENSS_INS5_IJNSA_ILi16EEENSA_ILi2EEEEEENS5_IJSC_S16_EEEEEEEESI_SJ_SI_SJ_NS1E_6fusion15FusionCallbacksIS1I_NS1R_17LinearCombinationISI_fSI_fLNS_15FloatRoundStyleE2EEES1J_S1Q_JEEENS4_5SM1004TMEM4LOAD26SM100_TMEM_LOAD_32dp32b16xENS4_13SM90_TMA_LOADENS11_INS12_ILi2ELi4ELi3EEES15_NSS_INS5_IJSB_S1L_EEENS5_IJS1L_SC_EEEEEEENS4_39AutoVectorizingCopyWithAssumedAlignmentILi128EEENS4_14SM90_TMA_STOREES26_S28_S28_EEEvvEEEEvNT_6ParamsE)
        /*0038*/ 	.word	0x00000000


	//----- nvinfo : EIATTR_MIN_STACK_SIZE
	.align		4
.L_27:
        /*003c*/ 	.byte	0x04, 0x12
        /*003e*/ 	.short	(.L_29 - .L_28)
	.align		4
.L_28:
        /*0040*/ 	.word	index@(_ZN7cutlass13device_kernelINS_4gemm6kernel13GemmUniversalIN4cute5tupleIJiiiiEEENS1_10collective13CollectiveMmaINS1_35MainloopSm100TmaUmmaWarpSpecializedILi4ELi2ELi4ENS5_IJNS4_1CILi8EEENSA_ILi1EEESC_EEEEENS5_IJNSA_ILi128EEENSA_ILi64EEESF_EEENS_10tfloat32_tENS5_IJlSC_lEEESI_SJ_NS4_8TiledMMAINS4_8MMA_AtomIJNS4_23SM100_MMA_TF32_2x1SM_SSISI_SI_fLi128ELi64ELNS4_4UMMA5MajorE0ELSO_0ELNSN_7ScaleInE0ELSP_0EEEEEENS4_6LayoutINS5_IJSC_SC_SC_EEENS5_IJNSA_ILi0EEESU_SU_EEEEENS5_IJNS4_10UnderscoreESX_SX_EEEEENS4_18SM100_TMA_2SM_LOADENS4_14ComposedLayoutINS4_7SwizzleILi3ELi4ELi3EEENS4_18smem_ptr_flag_bitsILi32EEENSS_INS5_IJSB_NSA_ILi32EEEEEENS5_IJS16_SC_EEEEEEEvNS4_8identityENS4_28SM100_TMA_2SM_LOAD_MULTICASTES1A_vS1B_EENS_8epilogue10collective18CollectiveEpilogueINS1E_23Sm100TmaWarpSpecializedILi3ELi2ELi16ELb1ELb0EEEJNS5_IJSG_SG_SF_EEENS5_IJNSS_ISG_SC_EENSS_INS5_IJNSA_ILi16EEENSA_ILi2EEEEEENS5_IJSC_S16_EEEEEEEESI_SJ_SI_SJ_NS1E_6fusion15FusionCallbacksIS1I_NS1R_17LinearCombinationISI_fSI_fLNS_15FloatRoundStyleE2EEES1J_S1Q_JEEENS4_5SM1004TMEM4LOAD26SM100_TMEM_LOAD_32dp32b16xENS4_13SM90_TMA_LOADENS11_INS12_ILi2ELi4ELi3EEES15_NSS_INS5_IJSB_S1L_EEENS5_IJS1L_SC_EEEEEEENS4_39AutoVectorizingCopyWithAssumedAlignmentILi128EEENS4_14SM90_TMA_STOREES26_S28_S28_EEEvvEEEEvNT_6ParamsE)
        /*0044*/ 	.word	0x00000000
.L_29:


//--------------------- .nv.compat                --------------------------
	.section	.nv.compat,"",@"SHT_CUDA_COMPAT_INFO"
	.align	4
        /*0000*/ 	.byte	0x02, 0x09, 0x01, 0x00, 0x02, 0x02, 0x02, 0x00, 0x02, 0x05, 0x05, 0x00, 0x03, 0x07, 0x01, 0x01
        /*0010*/ 	.byte	0x02, 0x03, 0x01, 0x00, 0x02, 0x06, 0x01, 0x00, 0x04, 0x0b, 0x08, 0x00, 0x09, 0x00, 0x00, 0x00
        /*0020*/ 	.byte	0x00, 0x00, 0x00, 0x00


//--------------------- .nv.info._ZN7cutlass13device_kernelINS_4gemm6kernel13GemmUniversalIN4cute5tupleIJiiiiEEENS1_10collective13CollectiveMmaINS1_35MainloopSm100TmaUmmaWarpSpecializedILi4ELi2ELi4ENS5_IJNS4_1CILi8EEENSA_ILi1EEESC_EEEEENS5_IJNSA_ILi128EEENSA_ILi64EEESF_EEENS_10tfloat32_tENS5_IJlSC_lEEESI_SJ_NS4_8TiledMMAINS4_8MMA_AtomIJNS4_23SM100_MMA_TF32_2x1SM_SSISI_SI_fLi128ELi64ELNS4_4UMMA5MajorE0ELSO_0ELNSN_7ScaleInE0ELSP_0EEEEEENS4_6LayoutINS5_IJSC_SC_SC_EEENS5_IJNSA_ILi0EEESU_SU_EEEEENS5_IJNS4_10UnderscoreESX_SX_EEEEENS4_18SM100_TMA_2SM_LOADENS4_14ComposedLayoutINS4_7SwizzleILi3ELi4ELi3EEENS4_18smem_ptr_flag_bitsILi32EEENSS_INS5_IJSB_NSA_ILi32EEEEEENS5_IJS16_SC_EEEEEEEvNS4_8identityENS4_28SM100_TMA_2SM_LOAD_MULTICASTES1A_vS1B_EENS_8epilogue10collective18CollectiveEpilogueINS1E_23Sm100TmaWarpSpecializedILi3ELi2ELi16ELb1ELb0EEEJNS5_IJSG_SG_SF_EEENS5_IJNSS_ISG_SC_EENSS_INS5_IJNSA_ILi16EEENSA_ILi2EEEEEENS5_IJSC_S16_EEEEEEEESI_SJ_SI_SJ_NS1E_6fusion15FusionCallbacksIS1I_NS1R_17LinearCombinationISI_fSI_fLNS_15FloatRoundStyleE2EEES1J_S1Q_JEEENS4_5SM1004TMEM4LOAD26SM100_TMEM_LOAD_32dp32b16xENS4_13SM90_TMA_LOADENS11_INS12_ILi2ELi4ELi3EEES15_NSS_INS5_IJSB_S1L_EEENS5_IJS1L_SC_EEEEEEENS4_39AutoVectorizingCopyWithAssumedAlignmentILi128EEENS4_14SM90_TMA_STOREES26_S28_S28_EEEvvEEEEvNT_6ParamsE --------------------------
	.section	.nv.info._ZN7cutlass13device_kernelINS_4gemm6kernel13GemmUniversalIN4cute5tupleIJiiiiEEENS1_10collective13CollectiveMmaINS1_35MainloopSm100TmaUmmaWarpSpecializedILi4ELi2ELi4ENS5_IJNS4_1CILi8EEENSA_ILi1EEESC_EEEEENS5_IJNSA_ILi128EEENSA_ILi64EEESF_EEENS_10tfloat32_tENS5_IJlSC_lEEESI_SJ_NS4_8TiledMMAINS4_8MMA_AtomIJNS4_23SM100_MMA_TF32_2x1SM_SSISI_SI_fLi128ELi64ELNS4_4UMMA5MajorE0ELSO_0ELNSN_7ScaleInE0ELSP_0EEEEEENS4_6LayoutINS5_IJSC_SC_SC_EEENS5_IJNSA_ILi0EEESU_SU_EEEEENS5_IJNS4_10UnderscoreESX_SX_EEEEENS4_18SM100_TMA_2SM_LOADENS4_14ComposedLayoutINS4_7SwizzleILi3ELi4ELi3EEENS4_18smem_ptr_flag_bitsILi32EEENSS_INS5_IJSB_NSA_ILi32EEEEEENS5_IJS16_SC_EEEEEEEvNS4_8identityENS4_28SM100_TMA_2SM_LOAD_MULTICASTES1A_vS1B_EENS_8epilogue10collective18CollectiveEpilogueINS1E_23Sm100TmaWarpSpecializedILi3ELi2ELi16ELb1ELb0EEEJNS5_IJSG_SG_SF_EEENS5_IJNSS_ISG_SC_EENSS_INS5_IJNSA_ILi16EEENSA_ILi2EEEEEENS5_IJSC_S16_EEEEEEEESI_SJ_SI_SJ_NS1E_6fusion15FusionCallbacksIS1I_NS1R_17LinearCombinationISI_fSI_fLNS_15FloatRoundStyleE2EEES1J_S1Q_JEEENS4_5SM1004TMEM4LOAD26SM100_TMEM_LOAD_32dp32b16xENS4_13SM90_TMA_LOADENS11_INS12_ILi2ELi4ELi3EEES15_NSS_INS5_IJSB_S1L_EEENS5_IJS1L_SC_EEEEEEENS4_39AutoVectorizingCopyWithAssumedAlignmentILi128EEENS4_14SM90_TMA_STOREES26_S28_S28_EEEvvEEEEvNT_6ParamsE,"",@"SHT_CUDA_INFO"
	.sectionflags	@""
	.align	4


	//----- nvinfo : EIATTR_CUDA_API_VERSION
	.align		4
        /*0000*/ 	.byte	0x04, 0x37
        /*0002*/ 	.short	(.L_31 - .L_30)
.L_30:
        /*0004*/ 	.word	0x00000082


	//----- nvinfo : EIATTR_KPARAM_INFO
	.align		4
.L_31:
        /*0008*/ 	.byte	0x04, 0x17
        /*000a*/ 	.short	(.L_33 - .L_32)
.L_32:
        /*000c*/ 	.word	0x00000000
        /*0010*/ 	.short	0x0000
        /*0012*/ 	.short	0x0000
        /*0014*/ 	.byte	0x00, 0xf0, 0x01, 0x20


	//----- nvinfo : EIATTR_AT_ENTRY_FRAGMENTS
	.align		4
.L_33:
        /*0018*/ 	.byte	0x04, 0x4f
        /*001a*/ 	.short	(.L_35 - .L_34)


	//   ....[0]....
.L_34:
        /*001c*/ 	.word	0x00000007


	//----- nvinfo : EIATTR_RESERVED_SMEM_USED
	.align		4
.L_35:
        /*0020*/ 	.byte	0x01, 0x41
	.zero		2


	//----- nvinfo : EIATTR_SPARSE_MMA_MASK
	.align		4
        /*0024*/ 	.byte	0x03, 0x50
        /*0026*/ 	.short	0x0000


	//----- nvinfo : EIATTR_TCGEN05_2CTA_USED
	.align		4
        /*0028*/ 	.byte	0x01, 0x52
	.zero		2


	//----- nvinfo : EIATTR_MAXREG_COUNT
	.align		4
        /*002c*/ 	.byte	0x03, 0x1b
        /*002e*/ 	.short	0x00ff


	//----- nvinfo : EIATTR_NUM_BARRIERS
	.align		4
        /*0030*/ 	.byte	0x02, 0x4c
        /*0032*/ 	.byte	0x07
	.zero		1


	//----- nvinfo : EIATTR_EXTERNS
	.align		4
        /*0034*/ 	.byte	0x04, 0x0f
        /*0036*/ 	.short	(.L_37 - .L_36)


	//   ....[0]....
	.align		4
.L_36:
        /*0038*/ 	.word	index@(__assertfail)


	//----- nvinfo : EIATTR_MERCURY_ISA_VERSION
	.align		4
.L_37:
        /*003c*/ 	.byte	0x03, 0x5f
        /*003e*/ 	.short	0x0101


	//----- nvinfo : EIATTR_INT_WARP_WIDE_INSTR_OFFSETS
	.align		4
        /*0040*/ 	.byte	0x04, 0x31
        /*0042*/ 	.short	(.L_39 - .L_38)


	//   ....[0]....
.L_38:
        /*0044*/ 	.word	0x00000d80


	//   ....[1]....
        /*0048*/ 	.word	0x00000e20


	//   ....[2]....
        /*004c*/ 	.word	0x00004e40


	//   ....[3]....
        /*0050*/ 	.word	0x00004e60


	//   ....[4]....
        /*0054*/ 	.word	0x00004e90


	//   ....[5]....
        /*0058*/ 	.word	0x00005a00


	//   ....[6]....
        /*005c*/ 	.word	0x00005b60


	//   ....[7]....
        /*0060*/ 	.word	0x00005c10


	//   ....[8]....
        /*0064*/ 	.word	0x00005d20


	//   ....[9]....
        /*0068*/ 	.word	0x00005e50


	//   ....[10]....
        /*006c*/ 	.word	0x00005f00


	//----- nvinfo : EIATTR_COOP_GROUP_MASK_REGIDS
	.align		4
.L_39:
        /*0070*/ 	.byte	0x04, 0x29
        /*0072*/ 	.short	(.L_41 - .L_40)


	//   ....[0]....
.L_40:
        /*0074*/ 	.word	0xffffffff


	//   ....[1]....
        /*0078*/ 	.word	0xffffffff


	//   ....[2]....
        /*007c*/ 	.word	0xffffffff


	//   ....[3]....
        /*0080*/ 	.word	0xffffffff


	//   ....[4]....
        /*0084*/ 	.word	0xffffffff


	//   ....[5]....
        /*0088*/ 	.word	0xffffffff


	//   ....[6]....
        /*008c*/ 	.word	0xffffffff


	//   ....[7]....
        /*0090*/ 	.word	0xffffffff


	//   ....[8]....
        /*0094*/ 	.word	0xffffffff


	//   ....[9]....
        /*0098*/ 	.word	0xffffffff


	//   ....[10]....
        /*009c*/ 	.word	0xffffffff


	//   ....[11]....
        /*00a0*/ 	.word	0xffffffff


	//   ....[12]....
        /*00a4*/ 	.word	0xffffffff


	//   ....[13]....
        /*00a8*/ 	.word	0xffffffff


	//----- nvinfo : EIATTR_COOP_GROUP_INSTR_OFFSETS
	.align		4
.L_41:
        /*00ac*/ 	.byte	0x04, 0x28
        /*00ae*/ 	.short	(.L_43 - .L_42)


	//   ....[0]....
.L_42:
        /*00b0*/ 	.word	0x000000c0


	//   ....[1]....
        /*00b4*/ 	.word	0x00000540


	//   ....[2]....
        /*00b8*/ 	.word	0x00000710


	//   ....[3]....
        /*00bc*/ 	.word	0x00000880


	//   ....[4]....
        /*00c0*/ 	.word	0x00000970


	//   ....[5]....
        /*00c4*/ 	.word	0x00000ad0


	//   ....[6]....
        /*00c8*/ 	.word	0x00000c60


	//   ....[7]....
        /*00cc*/ 	.word	0x00000ea0


	//   ....[8]....
        /*00d0*/ 	.word	0x00002780


	//   ....[9]....
        /*00d4*/ 	.word	0x00003650


	//   ....[10]....
        /*00d8*/ 	.word	0x00003b60


	//   ....[11]....
        /*00dc*/ 	.word	0x00003e10


	//   ....[12]....
        /*00e0*/ 	.word	0x00004d30


	//   ....[13]....
        /*00e4*/ 	.word	0x00004f50


	//----- nvinfo : EIATTR_VRC_CTA_INIT_COUNT
	.align		4
.L_43:
        /*00e8*/ 	.byte	0x02, 0x4a
        /*00ea*/ 	.byte	0x80
	.zero		1


	//----- nvinfo : EIATTR_SYSCALL_OFFSETS
	.align		4
        /*00ec*/ 	.byte	0x04, 0x46
        /*00ee*/ 	.short	(.L_45 - .L_44)


	//   ....[0]....
.L_44:
        /*00f0*/ 	.word	0x00006bc0


	//   ....[1]....
        /*00f4*/ 	.word	0x00006cb0


	//   ....[2]....
        /*00f8*/ 	.word	0x00007550


	//   ....[3]....
        /*00fc*/ 	.word	0x00007f70


	//----- nvinfo : EIATTR_MBARRIER_INSTR_OFFSETS
	.align		4
.L_45:
        /*0100*/ 	.byte	0x04, 0x39
        /*0102*/ 	.short	(.L_47 - .L_46)


	//   ....[0]....
.L_46:
        /*0104*/ 	.word	0x00000680
        /*0108*/ 	.word	0x000000ff
        /*010c*/ 	.word	0x00000000
        /*0110*/ 	.short	0x0100
        /*0112*/ 	.byte	0x04
	.zero		1


	//   ....[1]....
        /*0114*/ 	.word	0x00000690
        /*0118*/ 	.word	0x000000ff
        /*011c*/ 	.word	0x00000020
        /*0120*/ 	.short	0x0100
        /*0122*/ 	.byte	0x04
	.zero		1


	//   ....[2]....
        /*0124*/ 	.word	0x000006a0
        /*0128*/ 	.word	0x000000ff
        /*012c*/ 	.word	0x00000008
        /*0130*/ 	.short	0x0100
        /*0132*/ 	.byte	0x04
	.zero		1


	//   ....[3]....
        /*0134*/ 	.word	0x000006b0
        /*0138*/ 	.word	0x000000ff
        /*013c*/ 	.word	0x00000028
        /*0140*/ 	.short	0x0100
        /*0142*/ 	.byte	0x04
	.zero		1


	//   ....[4]....
        /*0144*/ 	.word	0x000006c0
        /*0148*/ 	.word	0x000000ff
        /*014c*/ 	.word	0x00000010
        /*0150*/ 	.short	0x0100
        /*0152*/ 	.byte	0x04
	.zero		1


	//   ....[5]....
        /*0154*/ 	.word	0x000006d0
        /*0158*/ 	.word	0x000000ff
        /*015c*/ 	.word	0x00000030
        /*0160*/ 	.short	0x0100
        /*0162*/ 	.byte	0x04
	.zero		1


	//   ....[6]....
        /*0164*/ 	.word	0x000006e0
        /*0168*/ 	.word	0x000000ff
        /*016c*/ 	.word	0x00000018
        /*0170*/ 	.short	0x0100
        /*0172*/ 	.byte	0x04
	.zero		1


	//   ....[7]....
        /*0174*/ 	.word	0x000006f0
        /*0178*/ 	.word	0x000000ff
        /*017c*/ 	.word	0x00000038
        /*0180*/ 	.short	0x0100
        /*0182*/ 	.byte	0x04
	.zero		1


	//   ....[8]....
        /*0184*/ 	.word	0x00000810
        /*0188*/ 	.word	0x000000ff
        /*018c*/ 	.word	0x00000040
        /*0190*/ 	.short	0x0100
        /*0192*/ 	.byte	0x04
	.zero		1


	//   ....[9]....
        /*0194*/ 	.word	0x00000820
        /*0198*/ 	.word	0x000000ff
        /*019c*/ 	.word	0x00000058
        /*01a0*/ 	.short	0x0100
        /*01a2*/ 	.byte	0x04
	.zero		1


	//   ....[10]....
        /*01a4*/ 	.word	0x00000830
        /*01a8*/ 	.word	0x000000ff
        /*01ac*/ 	.word	0x00000048
        /*01b0*/ 	.short	0x0100
        /*01b2*/ 	.byte	0x04
	.zero		1


	//   ....[11]....
        /*01b4*/ 	.word	0x00000840
        /*01b8*/ 	.word	0x000000ff
        /*01bc*/ 	.word	0x00000060
        /*01c0*/ 	.short	0x0100
        /*01c2*/ 	.byte	0x04
	.zero		1


	//   ....[12]....
        /*01c4*/ 	.word	0x00000850
        /*01c8*/ 	.word	0x000000ff
        /*01cc*/ 	.word	0x00000050
        /*01d0*/ 	.short	0x0100
        /*01d2*/ 	.byte	0x04
	.zero		1


	//   ....[13]....
        /*01d4*/ 	.word	0x00000860
        /*01d8*/ 	.word	0x000000ff
        /*01dc*/ 	.word	0x00000068
        /*01e0*/ 	.short	0x0100
        /*01e2*/ 	.byte	0x04
	.zero		1


	//   ....[14]....
        /*01e4*/ 	.word	0x00000940
        /*01e8*/ 	.word	0x000000ff
        /*01ec*/ 	.word	0x00000070
        /*01f0*/ 	.short	0x0100
        /*01f2*/ 	.byte	0x06
	.zero		1


	//   ....[15]....
        /*01f4*/ 	.word	0x00000950
        /*01f8*/ 	.word	0x000000ff
        /*01fc*/ 	.word	0x00000078
        /*0200*/ 	.short	0x0100
        /*0202*/ 	.byte	0x06
	.zero		1


	//   ....[16]....
        /*0204*/ 	.word	0x00000a80
        /*0208*/ 	.word	0x000000ff
        /*020c*/ 	.word	0x00000080
        /*0210*/ 	.short	0x0100
        /*0212*/ 	.byte	0x06
	.zero		1


	//   ....[17]....
        /*0214*/ 	.word	0x00000a90
        /*0218*/ 	.word	0x000000ff
        /*021c*/ 	.word	0x00000090
        /*0220*/ 	.short	0x0100
        /*0222*/ 	.byte	0x06
	.zero		1


	//   ....[18]....
        /*0224*/ 	.word	0x00000aa0
        /*0228*/ 	.word	0x000000ff
        /*022c*/ 	.word	0x00000088
        /*0230*/ 	.short	0x0100
        /*0232*/ 	.byte	0x06
	.zero		1


	//   ....[19]....
        /*0234*/ 	.word	0x00000ab0
        /*0238*/ 	.word	0x000000ff
        /*023c*/ 	.word	0x00000098
        /*0240*/ 	.short	0x0100
        /*0242*/ 	.byte	0x06
	.zero		1


	//   ....[20]....
        /*0244*/ 	.word	0x00000bd0
        /*0248*/ 	.word	0x000000ff
        /*024c*/ 	.word	0x000000a0
        /*0250*/ 	.short	0x0100
        /*0252*/ 	.byte	0x04
	.zero		1


	//   ....[21]....
        /*0254*/ 	.word	0x00000be0
        /*0258*/ 	.word	0x000000ff
        /*025c*/ 	.word	0x000000c0
        /*0260*/ 	.short	0x0100
        /*0262*/ 	.byte	0x04
	.zero		1


	//   ....[22]....
        /*0264*/ 	.word	0x00000bf0
        /*0268*/ 	.word	0x000000ff
        /*026c*/ 	.word	0x000000a8
        /*0270*/ 	.short	0x0100
        /*0272*/ 	.byte	0x04
	.zero		1


	//   ....[23]....
        /*0274*/ 	.word	0x00000c00
        /*0278*/ 	.word	0x000000ff
        /*027c*/ 	.word	0x000000c8
        /*0280*/ 	.short	0x0100
        /*0282*/ 	.byte	0x04
	.zero		1


	//   ....[24]....
        /*0284*/ 	.word	0x00000c10
        /*0288*/ 	.word	0x000000ff
        /*028c*/ 	.word	0x000000b0
        /*0290*/ 	.short	0x0100
        /*0292*/ 	.byte	0x04
	.zero		1


	//   ....[25]....
        /*0294*/ 	.word	0x00000c20
        /*0298*/ 	.word	0x000000ff
        /*029c*/ 	.word	0x000000d0
        /*02a0*/ 	.short	0x0100
        /*02a2*/ 	.byte	0x04
	.zero		1


	//   ....[26]....
        /*02a4*/ 	.word	0x00000c30
        /*02a8*/ 	.word	0x000000ff
        /*02ac*/ 	.word	0x000000b8
        /*02b0*/ 	.short	0x0100
        /*02b2*/ 	.byte	0x04
	.zero		1


	//   ....[27]....
        /*02b4*/ 	.word	0x00000c40
        /*02b8*/ 	.word	0x000000ff
        /*02bc*/ 	.word	0x000000d8
        /*02c0*/ 	.short	0x0100
        /*02c2*/ 	.byte	0x04
	.zero		1


	//   ....[28]....
        /*02c4*/ 	.word	0x00000d30
        /*02c8*/ 	.word	0x000000ff
        /*02cc*/ 	.word	0x000000e0
        /*02d0*/ 	.short	0x0100
        /*02d2*/ 	.byte	0x04
	.zero		1


	//   ....[29]....
        /*02d4*/ 	.word	0x00000d40
        /*02d8*/ 	.word	0x000000ff
        /*02dc*/ 	.word	0x000000f0
        /*02e0*/ 	.short	0x0100
        /*02e2*/ 	.byte	0x04
	.zero		1


	//   ....[30]....
        /*02e4*/ 	.word	0x00000d50
        /*02e8*/ 	.word	0x000000ff
        /*02ec*/ 	.word	0x000000e8
        /*02f0*/ 	.short	0x0100
        /*02f2*/ 	.byte	0x04
	.zero		1


	//   ....[31]....
        /*02f4*/ 	.word	0x00000d60
        /*02f8*/ 	.word	0x000000ff
        /*02fc*/ 	.word	0x000000f8
        /*0300*/ 	.short	0x0100
        /*0302*/ 	.byte	0x04
	.zero		1


	//   ....[32]....
        /*0304*/ 	.word	0x00000e60
        /*0308*/ 	.word	0x000000ff
        /*030c*/ 	.word	0x00000100
        /*0310*/ 	.short	0x0100
        /*0312*/ 	.byte	0x06
	.zero		1


	//   ....[33]....
        /*0314*/ 	.word	0x00001ae0
        /*0318*/ 	.word	0x00000003
        /*031c*/ 	.word	0x000000f0
        /*0320*/ 	.short	0x010a
        /*0322*/ 	.byte	0xff
	.zero		1


	//   ....[34]....
        /*0324*/ 	.word	0x00001b10
        /*0328*/ 	.word	0x00000003
        /*032c*/ 	.word	0x000000e0
        /*0330*/ 	.short	0x0101
        /*0332*/ 	.byte	0xff
	.zero		1


	//   ....[35]....
        /*0334*/ 	.word	0x00001bc0
        /*0338*/ 	.word	0x000000ff
        /*033c*/ 	.word	0x00000020
        /*0340*/ 	.short	0x010a
        /*0342*/ 	.byte	0x04
	.zero		1


	//   ....[36]....
        /*0344*/ 	.word	0x00001ca0
        /*0348*/ 	.word	0x000000ff
        /*034c*/ 	.word	0x00000020
        /*0350*/ 	.short	0x010a
        /*0352*/ 	.byte	0x07
	.zero		1


	//   ....[37]....
        /*0354*/ 	.word	0x00001e00
        /*0358*/ 	.word	0x000000ff
        /*035c*/ 	.word	0x00000020
        /*0360*/ 	.short	0x010a
        /*0362*/ 	.byte	0x04
	.zero		1


	//   ....[38]....
        /*0364*/ 	.word	0x000021d0
        /*0368*/ 	.word	0x000000ff
        /*036c*/ 	.word	0x00000078
        /*0370*/ 	.short	0x0101
        /*0372*/ 	.byte	0x16
	.zero		1


	//   ....[39]....
        /*0374*/ 	.word	0x000021f0
        /*0378*/ 	.word	0x000000ff
        /*037c*/ 	.word	0x00000020
        /*0380*/ 	.short	0x010a
        /*0382*/ 	.byte	0x04
	.zero		1


	//   ....[40]....
        /*0384*/ 	.word	0x00002270
        /*0388*/ 	.word	0x000000ff
        /*038c*/ 	.word	0x00000020
        /*0390*/ 	.short	0x010a
        /*0392*/ 	.byte	0x07
	.zero		1


	//   ....[41]....
        /*0394*/ 	.word	0x000023b0
        /*0398*/ 	.word	0x000000ff
        /*039c*/ 	.word	0x00000020
        /*03a0*/ 	.short	0x010a
        /*03a2*/ 	.byte	0x04
	.zero		1


	//   ....[42]....
        /*03a4*/ 	.word	0x000027b0
        /*03a8*/ 	.word	0x00000003
        /*03ac*/ 	.word	0x00000080
        /*03b0*/ 	.short	0x010a
        /*03b2*/ 	.byte	0xff
	.zero		1


	//   ....[43]....
        /*03b4*/ 	.word	0x00002900
        /*03b8*/ 	.word	0x00000000
        /*03bc*/ 	.word	0x00000000
        /*03c0*/ 	.short	0x0101
        /*03c2*/ 	.byte	0xff
	.zero		1


	//   ....[44]....
        /*03c4*/ 	.word	0x00002ec0
        /*03c8*/ 	.word	0x000000ff
        /*03cc*/ 	.word	0x00000000
        /*03d0*/ 	.short	0x010a
        /*03d2*/ 	.byte	0x04
	.zero		1


	//   ....[45]....
        /*03d4*/ 	.word	0x00002f50
        /*03d8*/ 	.word	0x000000ff
        /*03dc*/ 	.word	0x00000000
        /*03e0*/ 	.short	0x010a
        /*03e2*/ 	.byte	0x05
	.zero		1


	//   ....[46]....
        /*03e4*/ 	.word	0x00002fe0
        /*03e8*/ 	.word	0x000000ff
        /*03ec*/ 	.word	0x00000000
        /*03f0*/ 	.short	0x010a
        /*03f2*/ 	.byte	0x05
	.zero		1


	//   ....[47]....
        /*03f4*/ 	.word	0x00003080
        /*03f8*/ 	.word	0x00000000
        /*03fc*/ 	.word	0x00000000
        /*0400*/ 	.short	0x010a
        /*0402*/ 	.byte	0xff
	.zero		1


	//   ....[48]....
        /*0404*/ 	.word	0x000031b0
        /*0408*/ 	.word	0x00000000
        /*040c*/ 	.word	0x000000e0
        /*0410*/ 	.short	0x010a
        /*0412*/ 	.byte	0xff
	.zero		1


	//   ....[49]....
        /*0414*/ 	.word	0x00003220
        /*0418*/ 	.word	0x00000008
        /*041c*/ 	.word	0x00000000
        /*0420*/ 	.short	0x0101
        /*0422*/ 	.byte	0xff
	.zero		1


	//   ....[50]....
        /*0424*/ 	.word	0x00003240
        /*0428*/ 	.word	0x000000ff
        /*042c*/ 	.word	0x00000090
        /*0430*/ 	.short	0x010a
        /*0432*/ 	.byte	0x04
	.zero		1


	//   ....[51]....
        /*0434*/ 	.word	0x00003360
        /*0438*/ 	.word	0x00000000
        /*043c*/ 	.word	0x00000080
        /*0440*/ 	.short	0x010a
        /*0442*/ 	.byte	0xff
	.zero		1


	//   ....[52]....
        /*0444*/ 	.word	0x00003460
        /*0448*/ 	.word	0x00000000
        /*044c*/ 	.word	0x00000000
        /*0450*/ 	.short	0x0101
        /*0452*/ 	.byte	0xff
	.zero		1


	//   ....[53]....
        /*0454*/ 	.word	0x000034f0
        /*0458*/ 	.word	0x000000ff
        /*045c*/ 	.word	0x00000090
        /*0460*/ 	.short	0x0106
        /*0462*/ 	.byte	0x04
	.zero		1


	//   ....[54]....
        /*0464*/ 	.word	0x00003510
        /*0468*/ 	.word	0x000000ff
        /*046c*/ 	.word	0x00000090
        /*0470*/ 	.short	0x010a
        /*0472*/ 	.byte	0x04
	.zero		1


	//   ....[55]....
        /*0474*/ 	.word	0x000035a0
        /*0478*/ 	.word	0x000000ff
        /*047c*/ 	.word	0x00000090
        /*0480*/ 	.short	0x0106
        /*0482*/ 	.byte	0x07
	.zero		1


	//   ....[56]....
        /*0484*/ 	.word	0x000035e0
        /*0488*/ 	.word	0x00000000
        /*048c*/ 	.word	0x00000090
        /*0490*/ 	.short	0x010a
        /*0492*/ 	.byte	0xff
	.zero		1


	//   ....[57]....
        /*0494*/ 	.word	0x00003840
        /*0498*/ 	.word	0x000000ff
        /*049c*/ 	.word	0x00000008
        /*04a0*/ 	.short	0x010a
        /*04a2*/ 	.byte	0x05
	.zero		1


	//   ....[58]....
        /*04a4*/ 	.word	0x00003860
        /*04a8*/ 	.word	0x000000ff
        /*04ac*/ 	.word	0x00000008
        /*04b0*/ 	.short	0x010a
        /*04b2*/ 	.byte	0x05
	.zero		1


	//   ....[59]....
        /*04b4*/ 	.word	0x00003a00
        /*04b8*/ 	.word	0x000000ff
        /*04bc*/ 	.word	0x00000008
        /*04c0*/ 	.short	0x010a
        /*04c2*/ 	.byte	0x05
	.zero		1


	//   ....[60]....
        /*04c4*/ 	.word	0x00003a20
        /*04c8*/ 	.word	0x000000ff
        /*04cc*/ 	.word	0x00000008
        /*04d0*/ 	.short	0x010a
        /*04d2*/ 	.byte	0x05
	.zero		1


	//   ....[61]....
        /*04d4*/ 	.word	0x00003af0
        /*04d8*/ 	.word	0x000000ff
        /*04dc*/ 	.word	0x00000000
        /*04e0*/ 	.short	0x0101
        /*04e2*/ 	.byte	0x04
	.zero		1


	//   ....[62]....
        /*04e4*/ 	.word	0x00003eb0
        /*04e8*/ 	.word	0x00000003
        /*04ec*/ 	.word	0x00000080
        /*04f0*/ 	.short	0x010a
        /*04f2*/ 	.byte	0xff
	.zero		1


	//   ....[63]....
        /*04f4*/ 	.word	0x00003f70
        /*04f8*/ 	.word	0x00000003
        /*04fc*/ 	.word	0x00000000
        /*0500*/ 	.short	0x0101
        /*0502*/ 	.byte	0xff
	.zero		1


	//   ....[64]....
        /*0504*/ 	.word	0x00004060
        /*0508*/ 	.word	0x000000ff
        /*050c*/ 	.word	0x00000000
        /*0510*/ 	.short	0x010a
        /*0512*/ 	.byte	0x04
	.zero		1


	//   ....[65]....
        /*0514*/ 	.word	0x00004070
        /*0518*/ 	.word	0x000000ff
        /*051c*/ 	.word	0x000000c0
        /*0520*/ 	.short	0x010a
        /*0522*/ 	.byte	0x07
	.zero		1


	//   ....[66]....
        /*0524*/ 	.word	0x00004130
        /*0528*/ 	.word	0x000000ff
        /*052c*/ 	.word	0x00000000
        /*0530*/ 	.short	0x010a
        /*0532*/ 	.byte	0x05
	.zero		1


	//   ....[67]....
        /*0534*/ 	.word	0x00004280
        /*0538*/ 	.word	0x000000ff
        /*053c*/ 	.word	0x00000000
        /*0540*/ 	.short	0x010a
        /*0542*/ 	.byte	0x07
	.zero		1


	//   ....[68]....
        /*0544*/ 	.word	0x000049f0
        /*0548*/ 	.word	0x000000ff
        /*054c*/ 	.word	0x00000000
        /*0550*/ 	.short	0x010a
        /*0552*/ 	.byte	0x04
	.zero		1


	//   ....[69]....
        /*0554*/ 	.word	0x00004a90
        /*0558*/ 	.word	0x000000ff
        /*055c*/ 	.word	0x00000000
        /*0560*/ 	.short	0x010a
        /*0562*/ 	.byte	0x05
	.zero		1


	//   ....[70]....
        /*0564*/ 	.word	0x00004b20
        /*0568*/ 	.word	0x000000ff
        /*056c*/ 	.word	0x00000000
        /*0570*/ 	.short	0x010a
        /*0572*/ 	.byte	0x05
	.zero		1


	//   ....[71]....
        /*0574*/ 	.word	0x00004bc0
        /*0578*/ 	.word	0x00000002
        /*057c*/ 	.word	0x00000000
        /*0580*/ 	.short	0x010a
        /*0582*/ 	.byte	0xff
	.zero		1


	//   ....[72]....
        /*0584*/ 	.word	0x00004c00
        /*0588*/ 	.word	0x00000002
        /*058c*/ 	.word	0x00000000
        /*0590*/ 	.short	0x010a
        /*0592*/ 	.byte	0xff
	.zero		1


	//   ....[73]....
        /*0594*/ 	.word	0x00004c80
        /*0598*/ 	.word	0x000000ff
        /*059c*/ 	.word	0x00000000
        /*05a0*/ 	.short	0x0101
        /*05a2*/ 	.byte	0x04
	.zero		1


	//   ....[74]....
        /*05a4*/ 	.word	0x00004cc0
        /*05a8*/ 	.word	0x000000ff
        /*05ac*/ 	.word	0x00000100
        /*05b0*/ 	.short	0x010a
        /*05b2*/ 	.byte	0x3e
	.zero		1


	//   ....[75]....
        /*05b4*/ 	.word	0x00004d20
        /*05b8*/ 	.word	0x000000ff
        /*05bc*/ 	.word	0x00000000
        /*05c0*/ 	.short	0x0101
        /*05c2*/ 	.byte	0x04
	.zero		1


	//   ....[76]....
        /*05c4*/ 	.word	0x000051d0
        /*05c8*/ 	.word	0x00000008
        /*05cc*/ 	.word	0x00000080
        /*05d0*/ 	.short	0x010a
        /*05d2*/ 	.byte	0xff
	.zero		1


	//   ....[77]....
        /*05d4*/ 	.word	0x00005340
        /*05d8*/ 	.word	0x00000000
        /*05dc*/ 	.word	0x00000000
        /*05e0*/ 	.short	0x0101
        /*05e2*/ 	.byte	0xff
	.zero		1


	//   ....[78]....
        /*05e4*/ 	.word	0x00005810
        /*05e8*/ 	.word	0x000000ff
        /*05ec*/ 	.word	0x00000078
        /*05f0*/ 	.short	0x010a
        /*05f2*/ 	.byte	0x15
	.zero		1


	//   ....[79]....
        /*05f4*/ 	.word	0x000059e0
        /*05f8*/ 	.word	0x000000ff
        /*05fc*/ 	.word	0x00000058
        /*0600*/ 	.short	0x010a
        /*0602*/ 	.byte	0x04
	.zero		1


	//   ....[80]....
        /*0604*/ 	.word	0x00005c30
        /*0608*/ 	.word	0x000000ff
        /*060c*/ 	.word	0x00000040
        /*0610*/ 	.short	0x010b
        /*0612*/ 	.byte	0x04
	.zero		1


	//   ....[81]....
        /*0614*/ 	.word	0x00005c40
        /*0618*/ 	.word	0x000000ff
        /*061c*/ 	.word	0x00000000
        /*0620*/ 	.short	0x0101
        /*0622*/ 	.byte	0x07
	.zero		1


	//   ....[82]....
        /*0624*/ 	.word	0x00005c50
        /*0628*/ 	.word	0x000000ff
        /*062c*/ 	.word	0x00000058
        /*0630*/ 	.short	0x010a
        /*0632*/ 	.byte	0x05
	.zero		1


	//   ....[83]....
        /*0634*/ 	.word	0x00005f20
        /*0638*/ 	.word	0x000000ff
        /*063c*/ 	.word	0x00000040
        /*0640*/ 	.short	0x010b
        /*0642*/ 	.byte	0x05
	.zero		1


	//   ....[84]....
        /*0644*/ 	.word	0x00005f30
        /*0648*/ 	.word	0x000000ff
        /*064c*/ 	.word	0x00000000
        /*0650*/ 	.short	0x0101
        /*0652*/ 	.byte	0x04
	.zero		1


	//   ....[85]....
        /*0654*/ 	.word	0x00005f80
        /*0658*/ 	.word	0x000000ff
        /*065c*/ 	.word	0x00000000
        /*0660*/ 	.short	0x010a
        /*0662*/ 	.byte	0x04
	.zero		1


	//   ....[86]....
        /*0664*/ 	.word	0x00006010
        /*0668*/ 	.word	0x000000ff
        /*066c*/ 	.word	0x00000000
        /*0670*/ 	.short	0x010a
        /*0672*/ 	.byte	0x05
	.zero		1


	//   ....[87]....
        /*0674*/ 	.word	0x000060b0
        /*0678*/ 	.word	0x00000000
        /*067c*/ 	.word	0x00000000
        /*0680*/ 	.short	0x010a
        /*0682*/ 	.byte	0xff
	.zero		1


	//   ....[88]....
        /*0684*/ 	.word	0x00006450
        /*0688*/ 	.word	0x00000003
        /*068c*/ 	.word	0x00000080
        /*0690*/ 	.short	0x010a
        /*0692*/ 	.byte	0xff
	.zero		1


	//   ....[89]....
        /*0694*/ 	.word	0x000065d0
        /*0698*/ 	.word	0x00000000
        /*069c*/ 	.word	0x00000000
        /*06a0*/ 	.short	0x0101
        /*06a2*/ 	.byte	0xff
	.zero		1


	//   ....[90]....
        /*06a4*/ 	.word	0x000071a0
        /*06a8*/ 	.word	0x00000000
        /*06ac*/ 	.word	0x00000040
        /*06b0*/ 	.short	0x010a
        /*06b2*/ 	.byte	0xff
	.zero		1


	//   ....[91]....
        /*06b4*/ 	.word	0x00007210
        /*06b8*/ 	.word	0x0000004b
        /*06bc*/ 	.word	0x000000a0
        /*06c0*/ 	.short	0x010a
        /*06c2*/ 	.byte	0xff
	.zero		1


	//   ....[92]....
        /*06c4*/ 	.word	0x00007300
        /*06c8*/ 	.word	0x00000000
        /*06cc*/ 	.word	0x00000040
        /*06d0*/ 	.short	0x010a
        /*06d2*/ 	.byte	0xff
	.zero		1


	//   ....[93]....
        /*06d4*/ 	.word	0x00007430
        /*06d8*/ 	.word	0x0000004b
        /*06dc*/ 	.word	0x000000a0
        /*06e0*/ 	.short	0x010a
        /*06e2*/ 	.byte	0xff
	.zero		1


	//   ....[94]....
        /*06e4*/ 	.word	0x00007cb0
        /*06e8*/ 	.word	0x00000000
        /*06ec*/ 	.word	0x00000000
        /*06f0*/ 	.short	0x0101
        /*06f2*/ 	.byte	0xff
	.zero		1


	//   ....[95]....
        /*06f4*/ 	.word	0x00007cc0
        /*06f8*/ 	.word	0x00000002
        /*06fc*/ 	.word	0x00000040
        /*0700*/ 	.short	0x010a
        /*0702*/ 	.byte	0xff
	.zero		1


	//   ....[96]....
        /*0704*/ 	.word	0x00007d90
        /*0708*/ 	.word	0x00000002
        /*070c*/ 	.word	0x00000040
        /*0710*/ 	.short	0x010a
        /*0712*/ 	.byte	0xff
	.zero		1


	//   ....[97]....
        /*0714*/ 	.word	0x000080f0
        /*0718*/ 	.word	0x0000004d
        /*071c*/ 	.word	0x00000000
        /*0720*/ 	.short	0x0101
        /*0722*/ 	.byte	0xff
	.zero		1


	//   ....[98]....
        /*0724*/ 	.word	0x00008790
        /*0728*/ 	.word	0x00000002
        /*072c*/ 	.word	0x00000000
        /*0730*/ 	.short	0x0101
        /*0732*/ 	.byte	0xff
	.zero		1


	//   ....[99]....
        /*0734*/ 	.word	0x00008a40
        /*0738*/ 	.word	0x000000ff
        /*073c*/ 	.word	0x00000000
        /*0740*/ 	.short	0x0101
        /*0742*/ 	.byte	0x04
	.zero		1


	//   ....[100]....
        /*0744*/ 	.word	0x00008a60
        /*0748*/ 	.word	0x00000003
        /*074c*/ 	.word	0x000000f0
        /*0750*/ 	.short	0x010a
        /*0752*/ 	.byte	0xff
	.zero		1


	//   ....[101]....
        /*0754*/ 	.word	0x00008ac0
        /*0758*/ 	.word	0x00000000
        /*075c*/ 	.word	0x00000020
        /*0760*/ 	.short	0x010a
        /*0762*/ 	.byte	0xff
	.zero		1


	//   ....[102]....
        /*0764*/ 	.word	0x00008b20
        /*0768*/ 	.word	0x00000000
        /*076c*/ 	.word	0x00000020
        /*0770*/ 	.short	0x010a
        /*0772*/ 	.byte	0xff
	.zero		1


	//   ....[103]....
        /*0774*/ 	.word	0x00008b70
        /*0778*/ 	.word	0x00000003
        /*077c*/ 	.word	0x00000080
        /*0780*/ 	.short	0x010a
        /*0782*/ 	.byte	0xff
	.zero		1


	//   ....[104]....
        /*0784*/ 	.word	0x00008bd0
        /*0788*/ 	.word	0x00000000
        /*078c*/ 	.word	0x00000000
        /*0790*/ 	.short	0x010a
        /*0792*/ 	.byte	0xff
	.zero		1


	//   ....[105]....
        /*0794*/ 	.word	0x00008c30
        /*0798*/ 	.word	0x00000000
        /*079c*/ 	.word	0x00000000
        /*07a0*/ 	.short	0x010a
        /*07a2*/ 	.byte	0xff
	.zero		1


	//   ....[106]....
        /*07a4*/ 	.word	0x00008c90
        /*07a8*/ 	.word	0x00000000
        /*07ac*/ 	.word	0x00000000
        /*07b0*/ 	.short	0x010a
        /*07b2*/ 	.byte	0xff
	.zero		1


	//   ....[107]....
        /*07b4*/ 	.word	0x00008ce0
        /*07b8*/ 	.word	0x00000000
        /*07bc*/ 	.word	0x000000e0
        /*07c0*/ 	.short	0x010a
        /*07c2*/ 	.byte	0xff
	.zero		1


	//   ....[108]....
        /*07c4*/ 	.word	0x00008d40
        /*07c8*/ 	.word	0x00000000
        /*07cc*/ 	.word	0x00000090
        /*07d0*/ 	.short	0x010a
        /*07d2*/ 	.byte	0xff
	.zero		1


	//   ....[109]....
        /*07d4*/ 	.word	0x00008d90
        /*07d8*/ 	.word	0x00000000
        /*07dc*/ 	.word	0x00000080
        /*07e0*/ 	.short	0x010a
        /*07e2*/ 	.byte	0xff
	.zero		1


	//   ....[110]....
        /*07e4*/ 	.word	0x00008df0
        /*07e8*/ 	.word	0x00000000
        /*07ec*/ 	.word	0x00000090
        /*07f0*/ 	.short	0x010a
        /*07f2*/ 	.byte	0xff
	.zero		1


	//   ....[111]....
        /*07f4*/ 	.word	0x00008e50
        /*07f8*/ 	.word	0x00000007
        /*07fc*/ 	.word	0x00000008
        /*0800*/ 	.short	0x010a
        /*0802*/ 	.byte	0xff
	.zero		1


	//   ....[112]....
        /*0804*/ 	.word	0x00008f40
        /*0808*/ 	.word	0x00000005
        /*080c*/ 	.word	0x00000008
        /*0810*/ 	.short	0x010a
        /*0812*/ 	.byte	0xff
	.zero		1


	//   ....[113]....
        /*0814*/ 	.word	0x00008f90
        /*0818*/ 	.word	0x00000003
        /*081c*/ 	.word	0x00000080
        /*0820*/ 	.short	0x010a
        /*0822*/ 	.byte	0xff
	.zero		1


	//   ....[114]....
        /*0824*/ 	.word	0x00009000
        /*0828*/ 	.word	0x00000003
        /*082c*/ 	.word	0x000000c0
        /*0830*/ 	.short	0x010a
        /*0832*/ 	.byte	0xff
	.zero		1


	//   ....[115]....
        /*0834*/ 	.word	0x00009060
        /*0838*/ 	.word	0x00000003
        /*083c*/ 	.word	0x00000000
        /*0840*/ 	.short	0x010a
        /*0842*/ 	.byte	0xff
	.zero		1


	//   ....[116]....
        /*0844*/ 	.word	0x000090c0
        /*0848*/ 	.word	0x00000002
        /*084c*/ 	.word	0x00000000
        /*0850*/ 	.short	0x010a
        /*0852*/ 	.byte	0xff
	.zero		1


	//   ....[117]....
        /*0854*/ 	.word	0x00009120
        /*0858*/ 	.word	0x00000002
        /*085c*/ 	.word	0x00000000
        /*0860*/ 	.short	0x010a
        /*0862*/ 	.byte	0xff
	.zero		1


	//   ....[118]....
        /*0864*/ 	.word	0x00009180
        /*0868*/ 	.word	0x00000002
        /*086c*/ 	.word	0x00000000
        /*0870*/ 	.short	0x010a
        /*0872*/ 	.byte	0xff
	.zero		1


	//   ....[119]....
        /*0874*/ 	.word	0x000091e0
        /*0878*/ 	.word	0x00000002
        /*087c*/ 	.word	0x00000100
        /*0880*/ 	.short	0x010a
        /*0882*/ 	.byte	0xff
	.zero		1


	//   ....[120]....
        /*0884*/ 	.word	0x00009230
        /*0888*/ 	.word	0x00000008
        /*088c*/ 	.word	0x00000080
        /*0890*/ 	.short	0x010a
        /*0892*/ 	.byte	0xff
	.zero		1


	//   ....[121]....
        /*0894*/ 	.word	0x00009290
        /*0898*/ 	.word	0x00000000
        /*089c*/ 	.word	0x00000078
        /*08a0*/ 	.short	0x010a
        /*08a2*/ 	.byte	0xff
	.zero		1


	//   ....[122]....
        /*08a4*/ 	.word	0x000092f0
        /*08a8*/ 	.word	0x00000000
        /*08ac*/ 	.word	0x00000058
        /*08b0*/ 	.short	0x010a
        /*08b2*/ 	.byte	0xff
	.zero		1


	//   ....[123]....
        /*08b4*/ 	.word	0x00009350
        /*08b8*/ 	.word	0x00000005
        /*08bc*/ 	.word	0x00000058
        /*08c0*/ 	.short	0x010a
        /*08c2*/ 	.byte	0xff
	.zero		1


	//   ....[124]....
        /*08c4*/ 	.word	0x000093b0
        /*08c8*/ 	.word	0x00000000
        /*08cc*/ 	.word	0x00000000
        /*08d0*/ 	.short	0x010a
        /*08d2*/ 	.byte	0xff
	.zero		1


	//   ....[125]....
        /*08d4*/ 	.word	0x00009410
        /*08d8*/ 	.word	0x00000000
        /*08dc*/ 	.word	0x00000000
        /*08e0*/ 	.short	0x010a
        /*08e2*/ 	.byte	0xff
	.zero		1


	//   ....[126]....
        /*08e4*/ 	.word	0x00009460
        /*08e8*/ 	.word	0x00000003
        /*08ec*/ 	.word	0x00000080
        /*08f0*/ 	.short	0x010a
        /*08f2*/ 	.byte	0xff
	.zero		1


	//   ....[127]....
        /*08f4*/ 	.word	0x000094b0
        /*08f8*/ 	.word	0x00000000
        /*08fc*/ 	.word	0x00000040
        /*0900*/ 	.short	0x010a
        /*0902*/ 	.byte	0xff
	.zero		1


	//   ....[128]....
        /*0904*/ 	.word	0x00009500
        /*0908*/ 	.word	0x0000004b
        /*090c*/ 	.word	0x000000a0
        /*0910*/ 	.short	0x010a
        /*0912*/ 	.byte	0xff
	.zero		1


	//   ....[129]....
        /*0914*/ 	.word	0x00009550
        /*0918*/ 	.word	0x00000002
        /*091c*/ 	.word	0x00000040
        /*0920*/ 	.short	0x010a
        /*0922*/ 	.byte	0xff
	.zero		1


	//----- nvinfo : EIATTR_NUM_MBARRIERS
	.align		4
.L_47:
        /*0924*/ 	.byte	0x03, 0x38
        /*0926*/ 	.short	0x0021


	//----- nvinfo : EIATTR_EXIT_INSTR_OFFSETS
	.align		4
        /*0928*/ 	.byte	0x04, 0x1c
        /*092a*/ 	.short	(.L_49 - .L_48)


	//   ....[0]....
.L_48:
        /*092c*/ 	.word	0x000030b0


	//   ....[1]....
        /*0930*/ 	.word	0x000035b0


	//   ....[2]....
        /*0934*/ 	.word	0x00003610


	//   ....[3]....
        /*0938*/ 	.word	0x00004f60


	//   ....[4]....
        /*093c*/ 	.word	0x000060e0


	//   ....[5]....
        /*0940*/ 	.word	0x00006120


	//   ....[6]....
        /*0944*/ 	.word	0x00008930


	//   ....[7]....
        /*0948*/ 	.word	0x000089b0


	//   ....[8]....
        /*094c*/ 	.word	0x000089e0


	//   ....[9]....
        /*0950*/ 	.word	0x00008a50


	//----- nvinfo : EIATTR_MAX_THREADS
	.align		4
.L_49:
        /*0954*/ 	.byte	0x04, 0x05
        /*0956*/ 	.short	(.L_51 - .L_50)
.L_50:
        /*0958*/ 	.word	0x00000100
        /*095c*/ 	.word	0x00000001
        /*0960*/ 	.word	0x00000001


	//----- nvinfo : EIATTR_CRS_STACK_SIZE
	.align		4
.L_51:
        /*0964*/ 	.byte	0x04, 0x1e
        /*0966*/ 	.short	(.L_53 - .L_52)
.L_52:
        /*0968*/ 	.word	0x00000000


	//----- nvinfo : EIATTR_CBANK_PARAM_SIZE
	.align		4
.L_53:
        /*096c*/ 	.byte	0x03, 0x19
        /*096e*/ 	.short	0x0800


	//----- nvinfo : EIATTR_PARAM_CBANK
	.align		4
        /*0970*/ 	.byte	0x04, 0x0a
        /*0972*/ 	.short	(.L_55 - .L_54)
	.align		4
.L_54:
        /*0974*/ 	.word	index@(.nv.constant0._ZN7cutlass13device_kernelINS_4gemm6kernel13GemmUniversalIN4cute5tupleIJiiiiEEENS1_10collective13CollectiveMmaINS1_35MainloopSm100TmaUmmaWarpSpecializedILi4ELi2ELi4ENS5_IJNS4_1CILi8EEENSA_ILi1EEESC_EEEEENS5_IJNSA_ILi128EEENSA_ILi64EEESF_EEENS_10tfloat32_tENS5_IJlSC_lEEESI_SJ_NS4_8TiledMMAINS4_8MMA_AtomIJNS4_23SM100_MMA_TF32_2x1SM_SSISI_SI_fLi128ELi64ELNS4_4UMMA5MajorE0ELSO_0ELNSN_7ScaleInE0ELSP_0EEEEEENS4_6LayoutINS5_IJSC_SC_SC_EEENS5_IJNSA_ILi0EEESU_SU_EEEEENS5_IJNS4_10UnderscoreESX_SX_EEEEENS4_18SM100_TMA_2SM_LOADENS4_14ComposedLayoutINS4_7SwizzleILi3ELi4ELi3EEENS4_18smem_ptr_flag_bitsILi32EEENSS_INS5_IJSB_NSA_ILi32EEEEEENS5_IJS16_SC_EEEEEEEvNS4_8identityENS4_28SM100_TMA_2SM_LOAD_MULTICASTES1A_vS1B_EENS_8epilogue10collective18CollectiveEpilogueINS1E_23Sm100TmaWarpSpecializedILi3ELi2ELi16ELb1ELb0EEEJNS5_IJSG_SG_SF_EEENS5_IJNSS_ISG_SC_EENSS_INS5_IJNSA_ILi16EEENSA_ILi2EEEEEENS5_IJSC_S16_EEEEEEEESI_SJ_SI_SJ_NS1E_6fusion15FusionCallbacksIS1I_NS1R_17LinearCombinationISI_fSI_fLNS_15FloatRoundStyleE2EEES1J_S1Q_JEEENS4_5SM1004TMEM4LOAD26SM100_TMEM_LOAD_32dp32b16xENS4_13SM90_TMA_LOADENS11_INS12_ILi2ELi4ELi3EEES15_NSS_INS5_IJSB_S1L_EEENS5_IJS1L_SC_EEEEEEENS4_39AutoVectorizingCopyWithAssumedAlignmentILi128EEENS4_14SM90_TMA_STOREES26_S28_S28_EEEvvEEEEvNT_6ParamsE)
        /*0978*/ 	.short	0x0380
        /*097a*/ 	.short	0x0800


	//----- nvinfo : EIATTR_SW_WAR
	.align		4
.L_55:
        /*097c*/ 	.byte	0x04, 0x36
        /*097e*/ 	.short	(.L_57 - .L_56)
.L_56:
        /*0980*/ 	.word	0x00000008
.L_57:


//--------------------- .nv.callgraph             --------------------------
	.section	.nv.callgraph,"",@"SHT_CUDA_CALLGRAPH"
	.align	4
	.sectionentsize	8
	.align		4
        /*0000*/ 	.word	0x00000000
	.align		4
        /*0004*/ 	.word	0xffffffff
	.align		4
        /*0008*/ 	.word	index@(_ZN7cutlass13device_kernelINS_4gemm6kernel13GemmUniversalIN4cute5tupleIJiiiiEEENS1_10collective13CollectiveMmaINS1_35MainloopSm100TmaUmmaWarpSpecializedILi4ELi2ELi4ENS5_IJNS4_1CILi8EEENSA_ILi1EEESC_EEEEENS5_IJNSA_ILi128EEENSA_ILi64EEESF_EEENS_10tfloat32_tENS5_IJlSC_lEEESI_SJ_NS4_8TiledMMAINS4_8MMA_AtomIJNS4_23SM100_MMA_TF32_2x1SM_SSISI_SI_fLi128ELi64ELNS4_4UMMA5MajorE0ELSO_0ELNSN_7ScaleInE0ELSP_0EEEEEENS4_6LayoutINS5_IJSC_SC_SC_EEENS5_IJNSA_ILi0EEESU_SU_EEEEENS5_IJNS4_10UnderscoreESX_SX_EEEEENS4_18SM100_TMA_2SM_LOADENS4_14ComposedLayoutINS4_7SwizzleILi3ELi4ELi3EEENS4_18smem_ptr_flag_bitsILi32EEENSS_INS5_IJSB_NSA_ILi32EEEEEENS5_IJS16_SC_EEEEEEEvNS4_8identityENS4_28SM100_TMA_2SM_LOAD_MULTICASTES1A_vS1B_EENS_8epilogue10collective18CollectiveEpilogueINS1E_23Sm100TmaWarpSpecializedILi3ELi2ELi16ELb1ELb0EEEJNS5_IJSG_SG_SF_EEENS5_IJNSS_ISG_SC_EENSS_INS5_IJNSA_ILi16EEENSA_ILi2EEEEEENS5_IJSC_S16_EEEEEEEESI_SJ_SI_SJ_NS1E_6fusion15FusionCallbacksIS1I_NS1R_17LinearCombinationISI_fSI_fLNS_15FloatRoundStyleE2EEES1J_S1Q_JEEENS4_5SM1004TMEM4LOAD26SM100_TMEM_LOAD_32dp32b16xENS4_13SM90_TMA_LOADENS11_INS12_ILi2ELi4ELi3EEES15_NSS_INS5_IJSB_S1L_EEENS5_IJS1L_SC_EEEEEEENS4_39AutoVectorizingCopyWithAssumedAlignmentILi128EEENS4_14SM90_TMA_STOREES26_S28_S28_EEEvvEEEEvNT_6ParamsE)
	.align		4
        /*000c*/ 	.word	index@(__assertfail)
	.align		4
        /*0010*/ 	.word	0x00000000
	.align		4
        /*0014*/ 	.word	0xfffffffe
	.align		4
        /*0018*/ 	.word	0x00000000
	.align		4
        /*001c*/ 	.word	0xfffffffd
	.align		4
        /*0020*/ 	.word	0x00000000
	.align		4
        /*0024*/ 	.word	0xfffffffc


//--------------------- .nv.constant4             --------------------------
	.section	.nv.constant4,"a",@progbits
	.align	8
	.align		8
.nv.constant4:
        /*0000*/ 	.dword	__assertfail
	.align		8
        /*0008*/ 	.dword	__unnamed_1
	.align		8
        /*0010*/ 	.dword	__unnamed_2
	.align		8
        /*0018*/ 	.dword	_ZN40_INTERNAL_630ce3a0_4_k_cu_415c4918_283644cuda3std3__45__cpo5beginE
	.align		8
        /*0020*/ 	.dword	_ZN40_INTERNAL_630ce3a0_4_k_cu_415c4918_283644cuda3std3__45__cpo3endE
	.align		8
        /*0028*/ 	.dword	_ZN40_INTERNAL_630ce3a0_4_k_cu_415c4918_283644cuda3std3__45__cpo6cbeginE
	.align		8
        /*0030*/ 	.dword	_ZN40_INTERNAL_630ce3a0_4_k_cu_415c4918_283644cuda3std3__45__cpo4cendE
	.align		8
        /*0038*/ 	.dword	_ZN40_INTERNAL_630ce3a0_4_k_cu_415c4918_283644cuda3std3__442_GLOBAL__N__630ce3a0_4_k_cu_415c4918_283646ignoreE
	.align		8
        /*0040*/ 	.dword	_ZN40_INTERNAL_630ce3a0_4_k_cu_415c4918_283644cuda3std3__419piecewise_constructE
	.align		8
        /*0048*/ 	.dword	_ZN40_INTERNAL_630ce3a0_4_k_cu_415c4918_283644cuda3std3__48in_placeE
	.align		8
        /*0050*/ 	.dword	_ZN40_INTERNAL_630ce3a0_4_k_cu_415c4918_283644cuda3std6ranges3__45__cpo4swapE
	.align		8
        /*0058*/ 	.dword	_ZN40_INTERNAL_630ce3a0_4_k_cu_415c4918_283644cuda3std6ranges3__45__cpo9iter_moveE
	.align		8
        /*0060*/ 	.dword	_ZN40_INTERNAL_630ce3a0_4_k_cu_415c4918_283644cute7productE
	.align		8
        /*0068*/ 	.dword	_ZN40_INTERNAL_630ce3a0_4_k_cu_415c4918_283644cute1_E
	.align		8
        /*0070*/ 	.dword	$str$25
	.align		8
        /*0078*/ 	.dword	$str$26
	.align		8
        /*0080*/ 	.dword	$str$27
	.align		8
        /*0088*/ 	.dword	$str$28


//--------------------- .text._ZN7cutlass13device_kernelINS_4gemm6kernel13GemmUniversalIN4cute5tupleIJiiiiEEENS1_10collective13CollectiveMmaINS1_35MainloopSm100TmaUmmaWarpSpecializedILi4ELi2ELi4ENS5_IJNS4_1CILi8EEENSA_ILi1EEESC_EEEEENS5_IJNSA_ILi128EEENSA_ILi64EEESF_EEENS_10tfloat32_tENS5_IJlSC_lEEESI_SJ_NS4_8TiledMMAINS4_8MMA_AtomIJNS4_23SM100_MMA_TF32_2x1SM_SSISI_SI_fLi128ELi64ELNS4_4UMMA5MajorE0ELSO_0ELNSN_7ScaleInE0ELSP_0EEEEEENS4_6LayoutINS5_IJSC_SC_SC_EEENS5_IJNSA_ILi0EEESU_SU_EEEEENS5_IJNS4_10UnderscoreESX_SX_EEEEENS4_18SM100_TMA_2SM_LOADENS4_14ComposedLayoutINS4_7SwizzleILi3ELi4ELi3EEENS4_18smem_ptr_flag_bitsILi32EEENSS_INS5_IJSB_NSA_ILi32EEEEEENS5_IJS16_SC_EEEEEEEvNS4_8identityENS4_28SM100_TMA_2SM_LOAD_MULTICASTES1A_vS1B_EENS_8epilogue10collective18CollectiveEpilogueINS1E_23Sm100TmaWarpSpecializedILi3ELi2ELi16ELb1ELb0EEEJNS5_IJSG_SG_SF_EEENS5_IJNSS_ISG_SC_EENSS_INS5_IJNSA_ILi16EEENSA_ILi2EEEEEENS5_IJSC_S16_EEEEEEEESI_SJ_SI_SJ_NS1E_6fusion15FusionCallbacksIS1I_NS1R_17LinearCombinationISI_fSI_fLNS_15FloatRoundStyleE2EEES1J_S1Q_JEEENS4_5SM1004TMEM4LOAD26SM100_TMEM_LOAD_32dp32b16xENS4_13SM90_TMA_LOADENS11_INS12_ILi2ELi4ELi3EEES15_NSS_INS5_IJSB_S1L_EEENS5_IJS1L_SC_EEEEEEENS4_39AutoVectorizingCopyWithAssumedAlignmentILi128EEENS4_14SM90_TMA_STOREES26_S28_S28_EEEvvEEEEvNT_6ParamsE --------------------------
	.section	.text._ZN7cutlass13device_kernelINS_4gemm6kernel13GemmUniversalIN4cute5tupleIJiiiiEEENS1_10collective13CollectiveMmaINS1_35MainloopSm100TmaUmmaWarpSpecializedILi4ELi2ELi4ENS5_IJNS4_1CILi8EEENSA_ILi1EEESC_EEEEENS5_IJNSA_ILi128EEENSA_ILi64EEESF_EEENS_10tfloat32_tENS5_IJlSC_lEEESI_SJ_NS4_8TiledMMAINS4_8MMA_AtomIJNS4_23SM100_MMA_TF32_2x1SM_SSISI_SI_fLi128ELi64ELNS4_4UMMA5MajorE0ELSO_0ELNSN_7ScaleInE0ELSP_0EEEEEENS4_6LayoutINS5_IJSC_SC_SC_EEENS5_IJNSA_ILi0EEESU_SU_EEEEENS5_IJNS4_10UnderscoreESX_SX_EEEEENS4_18SM100_TMA_2SM_LOADENS4_14ComposedLayoutINS4_7SwizzleILi3ELi4ELi3EEENS4_18smem_ptr_flag_bitsILi32EEENSS_INS5_IJSB_NSA_ILi32EEEEEENS5_IJS16_SC_EEEEEEEvNS4_8identityENS4_28SM100_TMA_2SM_LOAD_MULTICASTES1A_vS1B_EENS_8epilogue10collective18CollectiveEpilogueINS1E_23Sm100TmaWarpSpecializedILi3ELi2ELi16ELb1ELb0EEEJNS5_IJSG_SG_SF_EEENS5_IJNSS_ISG_SC_EENSS_INS5_IJNSA_ILi16EEENSA_ILi2EEEEEENS5_IJSC_S16_EEEEEEEESI_SJ_SI_SJ_NS1E_6fusion15FusionCallbacksIS1I_NS1R_17LinearCombinationISI_fSI_fLNS_15FloatRoundStyleE2EEES1J_S1Q_JEEENS4_5SM1004TMEM4LOAD26SM100_TMEM_LOAD_32dp32b16xENS4_13SM90_TMA_LOADENS11_INS12_ILi2ELi4ELi3EEES15_NSS_INS5_IJSB_S1L_EEENS5_IJS1L_SC_EEEEEEENS4_39AutoVectorizingCopyWithAssumedAlignmentILi128EEENS4_14SM90_TMA_STOREES26_S28_S28_EEEvvEEEEvNT_6ParamsE,"ax",@progbits
	.align	128
.text._ZN7cutlass13device_kernelINS_4gemm6kernel13GemmUniversalIN4cute5tupleIJiiiiEEENS1_10collective13CollectiveMmaINS1_35MainloopSm100TmaUmmaWarpSpecializedILi4ELi2ELi4ENS5_IJNS4_1CILi8EEENSA_ILi1EEESC_EEEEENS5_IJNSA_ILi128EEENSA_ILi64EEESF_EEENS_10tfloat32_tENS5_IJlSC_lEEESI_SJ_NS4_8TiledMMAINS4_8MMA_AtomIJNS4_23SM100_MMA_TF32_2x1SM_SSISI_SI_fLi128ELi64ELNS4_4UMMA5MajorE0ELSO_0ELNSN_7ScaleInE0ELSP_0EEEEEENS4_6LayoutINS5_IJSC_SC_SC_EEENS5_IJNSA_ILi0EEESU_SU_EEEEENS5_IJNS4_10UnderscoreESX_SX_EEEEENS4_18SM100_TMA_2SM_LOADENS4_14ComposedLayoutINS4_7SwizzleILi3ELi4ELi3EEENS4_18smem_ptr_flag_bitsILi32EEENSS_INS5_IJSB_NSA_ILi32EEEEEENS5_IJS16_SC_EEEEEEEvNS4_8identityENS4_28SM100_TMA_2SM_LOAD_MULTICASTES1A_vS1B_EENS_8epilogue10collective18CollectiveEpilogueINS1E_23Sm100TmaWarpSpecializedILi3ELi2ELi16ELb1ELb0EEEJNS5_IJSG_SG_SF_EEENS5_IJNSS_ISG_SC_EENSS_INS5_IJNSA_ILi16EEENSA_ILi2EEEEEENS5_IJSC_S16_EEEEEEEESI_SJ_SI_SJ_NS1E_6fusion15FusionCallbacksIS1I_NS1R_17LinearCombinationISI_fSI_fLNS_15FloatRoundStyleE2EEES1J_S1Q_JEEENS4_5SM1004TMEM4LOAD26SM100_TMEM_LOAD_32dp32b16xENS4_13SM90_TMA_LOADENS11_INS12_ILi2ELi4ELi3EEES15_NSS_INS5_IJSB_S1L_EEENS5_IJS1L_SC_EEEEEEENS4_39AutoVectorizingCopyWithAssumedAlignmentILi128EEENS4_14SM90_TMA_STOREES26_S28_S28_EEEvvEEEEvNT_6ParamsE:
        .type           _ZN7cutlass13device_kernelINS_4gemm6kernel13GemmUniversalIN4cute5tupleIJiiiiEEENS1_10collective13CollectiveMmaINS1_35MainloopSm100TmaUmmaWarpSpecializedILi4ELi2ELi4ENS5_IJNS4_1CILi8EEENSA_ILi1EEESC_EEEEENS5_IJNSA_ILi128EEENSA_ILi64EEESF_EEENS_10tfloat32_tENS5_IJlSC_lEEESI_SJ_NS4_8TiledMMAINS4_8MMA_AtomIJNS4_23SM100_MMA_TF32_2x1SM_SSISI_SI_fLi128ELi64ELNS4_4UMMA5MajorE0ELSO_0ELNSN_7ScaleInE0ELSP_0EEEEEENS4_6LayoutINS5_IJSC_SC_SC_EEENS5_IJNSA_ILi0EEESU_SU_EEEEENS5_IJNS4_10UnderscoreESX_SX_EEEEENS4_18SM100_TMA_2SM_LOADENS4_14ComposedLayoutINS4_7SwizzleILi3ELi4ELi3EEENS4_18smem_ptr_flag_bitsILi32EEENSS_INS5_IJSB_NSA_ILi32EEEEEENS5_IJS16_SC_EEEEEEEvNS4_8identityENS4_28SM100_TMA_2SM_LOAD_MULTICASTES1A_vS1B_EENS_8epilogue10collective18CollectiveEpilogueINS1E_23Sm100TmaWarpSpecializedILi3ELi2ELi16ELb1ELb0EEEJNS5_IJSG_SG_SF_EEENS5_IJNSS_ISG_SC_EENSS_INS5_IJNSA_ILi16EEENSA_ILi2EEEEEENS5_IJSC_S16_EEEEEEEESI_SJ_SI_SJ_NS1E_6fusion15FusionCallbacksIS1I_NS1R_17LinearCombinationISI_fSI_fLNS_15FloatRoundStyleE2EEES1J_S1Q_JEEENS4_5SM1004TMEM4LOAD26SM100_TMEM_LOAD_32dp32b16xENS4_13SM90_TMA_LOADENS11_INS12_ILi2ELi4ELi3EEES15_NSS_INS5_IJSB_S1L_EEENS5_IJS1L_SC_EEEEEEENS4_39AutoVectorizingCopyWithAssumedAlignmentILi128EEENS4_14SM90_TMA_STOREES26_S28_S28_EEEvvEEEEvNT_6ParamsE,@function
        .size           _ZN7cutlass13device_kernelINS_4gemm6kernel13GemmUniversalIN4cute5tupleIJiiiiEEENS1_10collective13CollectiveMmaINS1_35MainloopSm100TmaUmmaWarpSpecializedILi4ELi2ELi4ENS5_IJNS4_1CILi8EEENSA_ILi1EEESC_EEEEENS5_IJNSA_ILi128EEENSA_ILi64EEESF_EEENS_10tfloat32_tENS5_IJlSC_lEEESI_SJ_NS4_8TiledMMAINS4_8MMA_AtomIJNS4_23SM100_MMA_TF32_2x1SM_SSISI_SI_fLi128ELi64ELNS4_4UMMA5MajorE0ELSO_0ELNSN_7ScaleInE0ELSP_0EEEEEENS4_6LayoutINS5_IJSC_SC_SC_EEENS5_IJNSA_ILi0EEESU_SU_EEEEENS5_IJNS4_10UnderscoreESX_SX_EEEEENS4_18SM100_TMA_2SM_LOADENS4_14ComposedLayoutINS4_7SwizzleILi3ELi4ELi3EEENS4_18smem_ptr_flag_bitsILi32EEENSS_INS5_IJSB_NSA_ILi32EEEEEENS5_IJS16_SC_EEEEEEEvNS4_8identityENS4_28SM100_TMA_2SM_LOAD_MULTICASTES1A_vS1B_EENS_8epilogue10collective18CollectiveEpilogueINS1E_23Sm100TmaWarpSpecializedILi3ELi2ELi16ELb1ELb0EEEJNS5_IJSG_SG_SF_EEENS5_IJNSS_ISG_SC_EENSS_INS5_IJNSA_ILi16EEENSA_ILi2EEEEEENS5_IJSC_S16_EEEEEEEESI_SJ_SI_SJ_NS1E_6fusion15FusionCallbacksIS1I_NS1R_17LinearCombinationISI_fSI_fLNS_15FloatRoundStyleE2EEES1J_S1Q_JEEENS4_5SM1004TMEM4LOAD26SM100_TMEM_LOAD_32dp32b16xENS4_13SM90_TMA_LOADENS11_INS12_ILi2ELi4ELi3EEES15_NSS_INS5_IJSB_S1L_EEENS5_IJS1L_SC_EEEEEEENS4_39AutoVectorizingCopyWithAssumedAlignmentILi128EEENS4_14SM90_TMA_STOREES26_S28_S28_EEEvvEEEEvNT_6ParamsE,(.L_x_179 - _ZN7cutlass13device_kernelINS_4gemm6kernel13GemmUniversalIN4cute5tupleIJiiiiEEENS1_10collective13CollectiveMmaINS1_35MainloopSm100TmaUmmaWarpSpecializedILi4ELi2ELi4ENS5_IJNS4_1CILi8EEENSA_ILi1EEESC_EEEEENS5_IJNSA_ILi128EEENSA_ILi64EEESF_EEENS_10tfloat32_tENS5_IJlSC_lEEESI_SJ_NS4_8TiledMMAINS4_8MMA_AtomIJNS4_23SM100_MMA_TF32_2x1SM_SSISI_SI_fLi128ELi64ELNS4_4UMMA5MajorE0ELSO_0ELNSN_7ScaleInE0ELSP_0EEEEEENS4_6LayoutINS5_IJSC_SC_SC_EEENS5_IJNSA_ILi0EEESU_SU_EEEEENS5_IJNS4_10UnderscoreESX_SX_EEEEENS4_18SM100_TMA_2SM_LOADENS4_14ComposedLayoutINS4_7SwizzleILi3ELi4ELi3EEENS4_18smem_ptr_flag_bitsILi32EEENSS_INS5_IJSB_NSA_ILi32EEEEEENS5_IJS16_SC_EEEEEEEvNS4_8identityENS4_28SM100_TMA_2SM_LOAD_MULTICASTES1A_vS1B_EENS_8epilogue10collective18CollectiveEpilogueINS1E_23Sm100TmaWarpSpecializedILi3ELi2ELi16ELb1ELb0EEEJNS5_IJSG_SG_SF_EEENS5_IJNSS_ISG_SC_EENSS_INS5_IJNSA_ILi16EEENSA_ILi2EEEEEENS5_IJSC_S16_EEEEEEEESI_SJ_SI_SJ_NS1E_6fusion15FusionCallbacksIS1I_NS1R_17LinearCombinationISI_fSI_fLNS_15FloatRoundStyleE2EEES1J_S1Q_JEEENS4_5SM1004TMEM4LOAD26SM100_TMEM_LOAD_32dp32b16xENS4_13SM90_TMA_LOADENS11_INS12_ILi2ELi4ELi3EEES15_NSS_INS5_IJSB_S1L_EEENS5_IJS1L_SC_EEEEEEENS4_39AutoVectorizingCopyWithAssumedAlignmentILi128EEENS4_14SM90_TMA_STOREES26_S28_S28_EEEvvEEEEvNT_6ParamsE)
        .other          _ZN7cutlass13device_kernelINS_4gemm6kernel13GemmUniversalIN4cute5tupleIJiiiiEEENS1_10collective13CollectiveMmaINS1_35MainloopSm100TmaUmmaWarpSpecializedILi4ELi2ELi4ENS5_IJNS4_1CILi8EEENSA_ILi1EEESC_EEEEENS5_IJNSA_ILi128EEENSA_ILi64EEESF_EEENS_10tfloat32_tENS5_IJlSC_lEEESI_SJ_NS4_8TiledMMAINS4_8MMA_AtomIJNS4_23SM100_MMA_TF32_2x1SM_SSISI_SI_fLi128ELi64ELNS4_4UMMA5MajorE0ELSO_0ELNSN_7ScaleInE0ELSP_0EEEEEENS4_6LayoutINS5_IJSC_SC_SC_EEENS5_IJNSA_ILi0EEESU_SU_EEEEENS5_IJNS4_10UnderscoreESX_SX_EEEEENS4_18SM100_TMA_2SM_LOADENS4_14ComposedLayoutINS4_7SwizzleILi3ELi4ELi3EEENS4_18smem_ptr_flag_bitsILi32EEENSS_INS5_IJSB_NSA_ILi32EEEEEENS5_IJS16_SC_EEEEEEEvNS4_8identityENS4_28SM100_TMA_2SM_LOAD_MULTICASTES1A_vS1B_EENS_8epilogue10collective18CollectiveEpilogueINS1E_23Sm100TmaWarpSpecializedILi3ELi2ELi16ELb1ELb0EEEJNS5_IJSG_SG_SF_EEENS5_IJNSS_ISG_SC_EENSS_INS5_IJNSA_ILi16EEENSA_ILi2EEEEEENS5_IJSC_S16_EEEEEEEESI_SJ_SI_SJ_NS1E_6fusion15FusionCallbacksIS1I_NS1R_17LinearCombinationISI_fSI_fLNS_15FloatRoundStyleE2EEES1J_S1Q_JEEENS4_5SM1004TMEM4LOAD26SM100_TMEM_LOAD_32dp32b16xENS4_13SM90_TMA_LOADENS11_INS12_ILi2ELi4ELi3EEES15_NSS_INS5_IJSB_S1L_EEENS5_IJS1L_SC_EEEEEEENS4_39AutoVectorizingCopyWithAssumedAlignmentILi128EEENS4_14SM90_TMA_STOREES26_S28_S28_EEEvvEEEEvNT_6ParamsE,@"STO_CUDA_ENTRY STV_DEFAULT"
_ZN7cutlass13device_kernelINS_4gemm6kernel13GemmUniversalIN4cute5tupleIJiiiiEEENS1_10collective13CollectiveMmaINS1_35MainloopSm100TmaUmmaWarpSpecializedILi4ELi2ELi4ENS5_IJNS4_1CILi8EEENSA_ILi1EEESC_EEEEENS5_IJNSA_ILi128EEENSA_ILi64EEESF_EEENS_10tfloat32_tENS5_IJlSC_lEEESI_SJ_NS4_8TiledMMAINS4_8MMA_AtomIJNS4_23SM100_MMA_TF32_2x1SM_SSISI_SI_fLi128ELi64ELNS4_4UMMA5MajorE0ELSO_0ELNSN_7ScaleInE0ELSP_0EEEEEENS4_6LayoutINS5_IJSC_SC_SC_EEENS5_IJNSA_ILi0EEESU_SU_EEEEENS5_IJNS4_10UnderscoreESX_SX_EEEEENS4_18SM100_TMA_2SM_LOADENS4_14ComposedLayoutINS4_7SwizzleILi3ELi4ELi3EEENS4_18smem_ptr_flag_bitsILi32EEENSS_INS5_IJSB_NSA_ILi32EEEEEENS5_IJS16_SC_EEEEEEEvNS4_8identityENS4_28SM100_TMA_2SM_LOAD_MULTICASTES1A_vS1B_EENS_8epilogue10collective18CollectiveEpilogueINS1E_23Sm100TmaWarpSpecializedILi3ELi2ELi16ELb1ELb0EEEJNS5_IJSG_SG_SF_EEENS5_IJNSS_ISG_SC_EENSS_INS5_IJNSA_ILi16EEENSA_ILi2EEEEEENS5_IJSC_S16_EEEEEEEESI_SJ_SI_SJ_NS1E_6fusion15FusionCallbacksIS1I_NS1R_17LinearCombinationISI_fSI_fLNS_15FloatRoundStyleE2EEES1J_S1Q_JEEENS4_5SM1004TMEM4LOAD26SM100_TMEM_LOAD_32dp32b16xENS4_13SM90_TMA_LOADENS11_INS12_ILi2ELi4ELi3EEES15_NSS_INS5_IJSB_S1L_EEENS5_IJS1L_SC_EEEEEEENS4_39AutoVectorizingCopyWithAssumedAlignmentILi128EEENS4_14SM90_TMA_STOREES26_S28_S28_EEEvvEEEEvNT_6ParamsE:
[----:B------:R-:W1:Y:S01]  /*0000*/  LDC R1, c[0x0][0x37c] ;  /* 0x0000df00ff017b82 */ /* 0x000e620000000800 */
[----:B------:R-:W2:Y:S01]  /*0010*/  S2R R63, SR_TID.X ;  /* 0x00000000003f7919 */ /* 0x000ea20000002100 */
[----:B------:R-:W3:Y:S06]  /*0020*/  LDCU.64 UR8, c[0x0][0x890] ;  /* 0x00011200ff0877ac */ /* 0x000eec0008000a00 */
[----:B------:R-:W4:Y:S01]  /*0030*/  S2UR UR62, SR_CgaCtaId ;  /* 0x00000000003e79c3 */ /* 0x000f220000008800 */
[----:B------:R-:W-:Y:S02]  /*0040*/  PRMT R56, RZ, 0x7610, R56 ;  /* 0x00007610ff387816 */ /* 0x000fe40000000038 */
[----:B------:R-:W-:Y:S01]  /*0050*/  ELECT P1, URZ, PT ;  /* 0x0000000000ff782f */ /* 0x000fe20003820000 */
[----:B---3--:R-:W-:-:S04]  /*0060*/  UISETP.NE.U32.AND UP0, UPT, UR8, URZ, UPT ;  /* 0x000000ff0800728c */ /* 0x008fc8000bf05070 */
[----:B------:R-:W-:Y:S02]  /*0070*/  UISETP.NE.AND.EX UP0, UPT, UR9, URZ, UPT, UP0 ;  /* 0x000000ff0900728c */ /* 0x000fe4000bf05300 */
[----:B----4-:R-:W-:Y:S02]  /*0080*/  ULOP3.LUT UR5, UR62, 0x1, URZ, 0xc0, !UPT ;  /* 0x000000013e057892 */ /* 0x010fe4000f8ec0ff */
[----:B------:R-:W-:Y:S01]  /*0090*/  ULOP3.LUT UR4, UR62, 0x1, URZ, 0x3c, !UPT ;  /* 0x000000013e047892 */ /* 0x000fe2000f8e3cff */
[----:B--2---:R-:W-:-:S03]  /*00a0*/  SHF.R.U32.HI R57, RZ, 0x5, R63 ;  /* 0x00000005ff397819 */ /* 0x004fc6000001163f */
[----:B------:R-:W-:Y:S02]  /*00b0*/  IMAD.U32 R2, RZ, RZ, UR5 ;  /* 0x00000005ff027e24 */ /* 0x000fe4000f8e00ff */
[----:B------:R-:W2:Y:S02]  /*00c0*/  SHFL.IDX PT, R0, R57, RZ, 0x1f ;  /* 0x00001fff39007589 */ /* 0x000ea400000e0000 */
[----:B--2---:R-:W-:Y:S01]  /*00d0*/  R2UR UR20, R0 ;  /* 0x00000000001472ca */ /* 0x004fe200000e0000 */
[----:B------:R-:W-:Y:S01]  /*00e0*/  IMAD.U32 R0, RZ, RZ, UR4 ;  /* 0x00000004ff007e24 */ /* 0x000fe2000f8e00ff */
[----:B-1----:R-:W-:-:S13]  /*00f0*/  BRA.U UP0, `(.L_x_0) ;  /* 0x0000000100307547 */ /* 0x002fda000b800000 */
[----:B------:R-:W1:Y:S02]  /*0100*/  LDCU.64 UR4, c[0x0][0x888] ;  /* 0x00011100ff0477ac */ /* 0x000e640008000a00 */
[----:B-1----:R-:W-:-:S04]  /*0110*/  UISETP.NE.U32.AND UP0, UPT, UR4, URZ, UPT ;  /* 0x000000ff0400728c */ /* 0x002fc8000bf05070 */
[----:B------:R-:W-:-:S09]  /*0120*/  UISETP.NE.AND.EX UP0, UPT, UR5, URZ, UPT, UP0 ;  /* 0x000000ff0500728c */ /* 0x000fd2000bf05300 */
[----:B------:R-:W-:Y:S05]  /*0130*/  BRA.U !UP0, `(.L_x_1) ;  /* 0x0000000108147547 */ /* 0x000fea000b800000 */
[----:B------:R-:W1:Y:S01]  /*0140*/  LDC.64 R4, c[0x0][0x888] ;  /* 0x00022200ff047b82 */ /* 0x000e620000000a00 */
[----:B------:R-:W1:Y:S02]  /*0150*/  LDCU.64 UR4, c[0x0][0x358] ;  /* 0x00006b00ff0477ac */ /* 0x000e640008000a00 */
[----:B-1----:R1:W5:Y:S01]  /*0160*/  LDG.E R27, desc[UR4][R4.64] ;  /* 0x00000004041b7981 */ /* 0x002362000c1e1900 */
[----:B------:R-:W-:Y:S01]  /*0170*/  HFMA2 R56, -RZ, RZ, 0, 5.9604644775390625e-08 ;  /* 0x00000001ff387431 */ /* 0x000fe200000001ff */
[----:B------:R-:W-:Y:S05]  /*0180*/  BRA `(.L_x_0) ;  /* 0x00000000000c7947 */ /* 0x000fea0003800000 */
.L_x_1:
[----:B------:R-:W1:Y:S01]  /*0190*/  LDCU UR4, c[0x0][0x880] ;  /* 0x00011000ff0477ac */ /* 0x000e620008000800 */
[----:B------:R-:W-:Y:S01]  /*01a0*/  HFMA2 R56, -RZ, RZ, 0, 5.9604644775390625e-08 ;  /* 0x00000001ff387431 */ /* 0x000fe200000001ff */
[----:B-1----:R-:W-:-:S07]  /*01b0*/  MOV R27, UR4 ;  /* 0x00000004001b7c02 */ /* 0x002fce0008000f00 */
.L_x_0:
[----:B------:R-:W2:Y:S02]  /*01c0*/  LDCU.64 UR4, c[0x0][0x8b0] ;  /* 0x00011600ff0477ac */ /* 0x000ea40008000a00 */
[----:B--2---:R-:W-:-:S04]  /*01d0*/  UISETP.NE.U32.AND UP0, UPT, UR4, URZ, UPT ;  /* 0x000000ff0400728c */ /* 0x004fc8000bf05070 */
[----:B------:R-:W-:-:S09]  /*01e0*/  UISETP.NE.AND.EX UP0, UPT, UR5, URZ, UPT, UP0 ;  /* 0x000000ff0500728c */ /* 0x000fd2000bf05300 */
[----:B------:R-:W-:Y:S05]  /*01f0*/  BRA.U UP0, `(.L_x_2) ;  /* 0x0000000100287547 */ /* 0x000fea000b800000 */
[----:B------:R-:W2:Y:S02]  /*0200*/  LDCU.64 UR4, c[0x0][0x8a8] ;  /* 0x00011500ff0477ac */ /* 0x000ea40008000a00 */
[----:B--2---:R-:W-:-:S04]  /*0210*/  UISETP.NE.U32.AND UP0, UPT, UR4, URZ, UPT ;  /* 0x000000ff0400728c */ /* 0x004fc8000bf05070 */
[----:B------:R-:W-:-:S09]  /*0220*/  UISETP.NE.AND.EX UP0, UPT, UR5, URZ, UPT, UP0 ;  /* 0x000000ff0500728c */ /* 0x000fd2000bf05300 */
[----:B------:R-:W-:Y:S05]  /*0230*/  BRA.U !UP0, `(.L_x_3) ;  /* 0x0000000108107547 */ /* 0x000fea000b800000 */
[----:B------:R-:W2:Y:S01]  /*0240*/  LDC.64 R24, c[0x0][0x8a8] ;  /* 0x00022a00ff187b82 */ /* 0x000ea20000000a00 */
[----:B------:R-:W2:Y:S02]  /*0250*/  LDCU.64 UR4, c[0x0][0x358] ;  /* 0x00006b00ff0477ac */ /* 0x000ea40008000a00 */
[----:B--2---:R2:W5:Y:S01]  /*0260*/  LDG.E R24, desc[UR4][R24.64] ;  /* 0x0000000418187981 */ /* 0x004562000c1e1900 */
[----:B------:R-:W-:Y:S05]  /*0270*/  BRA `(.L_x_2) ;  /* 0x0000000000087947 */ /* 0x000fea0003800000 */
.L_x_3:
[----:B------:R-:W2:Y:S02]  /*0280*/  LDCU UR4, c[0x0][0x8a0] ;  /* 0x00011400ff0477ac */ /* 0x000ea40008000800 */
[----:B--2---:R-:W-:Y:S02]  /*0290*/  MOV R24, UR4 ;  /* 0x0000000400187c02 */ /* 0x004fe40008000f00 */
.L_x_2:
[----:B------:R-:W-:Y:S01]  /*02a0*/  IMAD.U32 R3, RZ, RZ, UR20 ;  /* 0x00000014ff037e24 */ /* 0x000fe2000f8e00ff */
[----:B------:R-:W-:Y:S04]  /*02b0*/  BSSY.RECONVERGENT B0, `(.L_x_4) ;  /* 0x000000c000007945 */ /* 0x000fe80003800200 */
[C---:B------:R-:W-:Y:S02]  /*02c0*/  ISETP.NE.OR P2, PT, R3.reuse, 0x1, !P1 ;  /* 0x000000010300780c */ /* 0x040fe40004f45670 */
[----:B------:R-:W-:-:S11]  /*02d0*/  ISETP.NE.OR P0, PT, R3, 0x3, !P1 ;  /* 0x000000030300780c */ /* 0x000fd60004f05670 */
[----:B------:R-:W-:Y:S05]  /*02e0*/  @P2 BRA `(.L_x_5) ;  /* 0x0000000000202947 */ /* 0x000fea0003800000 */
[----:B------:R-:W3:Y:S02]  /*02f0*/  LDCU.64 UR4, c[0x0][0x348] ;  /* 0x00006900ff0477ac */ /* 0x000ee40008000a00 */
[----:B---3--:R-:W-:Y:S02]  /*0300*/  UIADD3 UR6, UP1, UPT, UR4, 0x80, URZ ;  /* 0x0000008004067890 */ /* 0x008fe4000ff3e0ff */
[----:B------:R-:W-:Y:S02]  /*0310*/  UIADD3 UR4, UP0, UPT, UR4, 0x180, URZ ;  /* 0x0000018004047890 */ /* 0x000fe4000ff1e0ff */
[----:B------:R-:W-:Y:S02]  /*0320*/  UIADD3.X UR7, UPT, UPT, URZ, UR5, URZ, UP1, !UPT ;  /* 0x00000005ff077290 */ /* 0x000fe40008ffe4ff */
[----:B------:R-:W-:-:S07]  /*0330*/  UIADD3.X UR5, UPT, UPT, URZ, UR5, URZ, UP0, !UPT ;  /* 0x00000005ff057290 */ /* 0x000fce00087fe4ff */
[----:B------:R3:W-:Y:S02]  /*0340*/  UTMACCTL.PF [UR6] ;  /* 0x00000000060079b9 */ /* 0x0007e40008040000 */
[----:B------:R3:W-:Y:S02]  /*0350*/  UTMACCTL.PF [UR4] ;  /* 0x00000000040079b9 */ /* 0x0007e40008040000 */
[----:B---3--:R-:W-:Y:S01]  /*0360*/  NOP ;  /* 0x0000000000007918 */ /* 0x008fe20000000000 */
.L_x_5:
[----:B------:R-:W-:Y:S05]  /*0370*/  BSYNC.RECONVERGENT B0 ;  /* 0x0000000000007941 */ /* 0x000fea0003800200 */
.L_x_4:
[----:B------:R-:W-:Y:S04]  /*0380*/  BSSY.RECONVERGENT B0, `(.L_x_6) ;  /* 0x000000a000007945 */ /* 0x000fe80003800200 */
        /* <DEDUP_REMOVED lines=9> */
.L_x_7:
[----:B------:R-:W-:Y:S05]  /*0420*/  BSYNC.RECONVERGENT B0 ;  /* 0x0000000000007941 */ /* 0x000fea0003800200 */
.L_x_6:
[----:B------:R-:W3:Y:S01]  /*0430*/  LDCU.64 UR4, c[0x0][0x888] ;  /* 0x00011100ff0477ac */ /* 0x000ee20008000a00 */
[----:B------:R-:W-:Y:S02]  /*0440*/  UISETP.EQ.U32.AND UP2, UPT, UR8, URZ, UPT ;  /* 0x000000ff0800728c */ /* 0x000fe4000bf42070 */
[----:B------:R-:W-:Y:S02]  /*0450*/  UPLOP3.LUT UP4, UPT, UPT, UPT, UPT, 0x80, 0x8 ;  /* 0x000000000008789c */ /* 0x000fe40003f8f070 */
[----:B---3--:R-:W-:-:S04]  /*0460*/  UISETP.NE.U32.AND UP0, UPT, UR4, URZ, UPT ;  /* 0x000000ff0400728c */ /* 0x008fc8000bf05070 */
[----:B------:R-:W-:-:S04]  /*0470*/  UISETP.NE.AND.EX UP1, UPT, UR5, URZ, UPT, UP0 ;  /* 0x000000ff0500728c */ /* 0x000fc8000bf25300 */
[----:B------:R-:W-:-:S04]  /*0480*/  UISETP.EQ.OR.EX UP3, UPT, UR9, URZ, !UP1, UP2 ;  /* 0x000000ff0900728c */ /* 0x000fc8000cf62720 */
[----:B------:R-:W-:-:S06]  /*0490*/  UP2UR UR4, UPR, URZ, 0x8 ;  /* 0x00000008ff047883 */ /* 0x000fcc0008000000 */
[----:B------:R-:W-:Y:S01]  /*04a0*/  MOV R60, UR4 ;  /* 0x00000004003c7c02 */ /* 0x000fe20008000f00 */
[----:B------:R-:W-:Y:S06]  /*04b0*/  BRA.U !UP3, `(.L_x_8) ;  /* 0x000000010b207547 */ /* 0x000fec000b800000 */
[----:B------:R-:W-:Y:S01]  /*04c0*/  UISETP.NE.U32.AND UP2, UPT, UR8, URZ, UPT ;  /* 0x000000ff0800728c */ /* 0x000fe2000bf45070 */
[----:B-----5:R-:W-:Y:S01]  /*04d0*/  FSETP.NEU.AND P0, PT, R27, RZ, PT ;  /* 0x000000ff1b00720b */ /* 0x020fe20003f0d000 */
[----:B------:R-:W-:Y:S02]  /*04e0*/  USEL UR4, URZ, 0xffffffff, UP1 ;  /* 0xffffffffff047887 */ /* 0x000fe40008800000 */
[----:B------:R-:W-:-:S10]  /*04f0*/  UISETP.NE.AND.EX UP2, UPT, UR9, URZ, UPT, UP2 ;  /* 0x000000ff0900728c */ /* 0x000fd4000bf45320 */
[----:B------:R-:W-:Y:S01]  /*0500*/  VOTEU.ANY UP0, P0 ;  /* 0x0000000000ff7886 */ /* 0x000fe20000000100 */
[----:B------:R-:W-:-:S04]  /*0510*/  @!UP2 USEL UR4, URZ, 0xffffffff, UP0 ;  /* 0xffffffffff04a887 */ /* 0x000fc80008000000 */
[----:B------:R-:W-:-:S04]  /*0520*/  ULOP3.LUT UR4, UR4, 0x1, URZ, 0xc0, !UPT ;  /* 0x0000000104047892 */ /* 0x000fc8000f8ec0ff */
[----:B------:R-:W-:-:S11]  /*0530*/  UISETP.NE.U32.AND UP4, UPT, UR4, 0x1, UPT ;  /* 0x000000010400788c */ /* 0x000fd6000bf85070 */
.L_x_8:
[----:B------:R-:W3:Y:S01]  /*0540*/  SHFL.IDX PT, R3, R57, RZ, 0x1f ;  /* 0x00001fff39037589 */ /* 0x000ee200000e0000 */
[----:B------:R-:W-:Y:S01]  /*0550*/  R2UR UR4, R2 ;  /* 0x00000000020472ca */ /* 0x000fe200000e0000 */
[----:B------:R-:W-:-:S04]  /*0560*/  UISETP.NE.AND UP0, UPT, UR20, 0x2, UPT ;  /* 0x000000021400788c */ /* 0x000fc8000bf05270 */
[----:B------:R-:W-:-:S08]  /*0570*/  USEL UR43, URZ, 0x1, UP0 ;  /* 0x00000001ff2b7887 */ /* 0x000fd00008000000 */
[----:B------:R-:W-:-:S06]  /*0580*/  UISETP.EQ.AND UP2, UPT, UR4, URZ, !UP0 ;  /* 0x000000ff0400728c */ /* 0x000fcc000c742270 */
[----:B------:R-:W-:Y:S02]  /*0590*/  PLOP3.LUT P4, PT, P1, PT, UP2, 0x80, 0x8 ;  /* 0x000000000008781c */ /* 0x000fe40000f8f028 */
[----:B---3--:R-:W-:-:S13]  /*05a0*/  ISETP.NE.AND P0, PT, R3, RZ, PT ;  /* 0x000000ff0300720c */ /* 0x008fda0003f05270 */
[----:B------:R-:W-:Y:S05]  /*05b0*/  @P0 BRA `(.L_x_9) ;  /* 0x0000000000540947 */ /* 0x000fea0003800000 */
[----:B------:R-:W-:Y:S01]  /*05c0*/  UMOV UR4, 0x400 ;  /* 0x0000040000047882 */ /* 0x000fe20000000000 */
[----:B------:R-:W-:Y:S01]  /*05d0*/  UMOV UR8, 0x1 ;  /* 0x0000000100087882 */ /* 0x000fe20000000000 */
[----:B------:R-:W-:Y:S01]  /*05e0*/  UMOV UR6, 0x4 ;  /* 0x0000000400067882 */ /* 0x000fe20000000000 */
[----:B------:R-:W-:Y:S02]  /*05f0*/  ULEA UR4, UR62, UR4, 0x18 ;  /* 0x000000043e047291 */ /* 0x000fe4000f8ec0ff */
[----:B------:R-:W-:-:S04]  /*0600*/  UIADD3 UR8, UPT, UPT, -UR8, 0x100000, URZ ;  /* 0x0010000008087890 */ /* 0x000fc8000fffe1ff */
[----:B------:R-:W-:Y:S02]  /*0610*/  USHF.L.U32 UR9, UR8, 0xb, URZ ;  /* 0x0000000b08097899 */ /* 0x000fe400080006ff */
[----:B------:R-:W-:Y:S02]  /*0620*/  USHF.L.U32 UR8, UR8, 0x1, URZ ;  /* 0x0000000108087899 */ /* 0x000fe400080006ff */
[----:B------:R-:W-:-:S04]  /*0630*/  UIADD3 UR6, UPT, UPT, -UR6, 0x100000, URZ ;  /* 0x0010000006067890 */ /* 0x000fc8000fffe1ff */
[----:B------:R-:W-:Y:S02]  /*0640*/  USHF.L.U32 UR7, UR6, 0xb, URZ ;  /* 0x0000000b06077899 */ /* 0x000fe400080006ff */
[----:B------:R-:W-:Y:S01]  /*0650*/  USHF.L.U32 UR6, UR6, 0x1, URZ ;  /* 0x0000000106067899 */ /* 0x000fe200080006ff */
[----:B------:R-:W-:Y:S01]  /*0660*/  ELECT P0, URZ, PT ;  /* 0x0000000000ff782f */ /* 0x000fe20003800000 */
[----:B------:R-:W3:Y:S02]  /*0670*/  FENCE.VIEW.ASYNC.S ;  /* 0x00000000000073c6 */ /* 0x000ee40000000000 */
[----:B---3--:R3:W4:Y:S08]  /*0680*/  SYNCS.EXCH.64 URZ, [UR4], UR8 ;  /* 0x0000000804ff75b2 */ /* 0x0087300008000100 */
[----:B------:R3:W1:Y:S01]  /*0690*/  SYNCS.EXCH.64 URZ, [UR4+0x20], UR6 ;  /* 0x0000200604ff75b2 */ /* 0x0006620008000100 */
[----:B------:R3:W1:Y:S01]  /*06a0*/  SYNCS.EXCH.64 URZ, [UR4+0x8], UR8 ;  /* 0x0000080804ff75b2 */ /* 0x0006620008000100 */
[----:B------:R3:W1:Y:S01]  /*06b0*/  SYNCS.EXCH.64 URZ, [UR4+0x28], UR6 ;  /* 0x0000280604ff75b2 */ /* 0x0006620008000100 */
[----:B------:R3:W1:Y:S01]  /*06c0*/  SYNCS.EXCH.64 URZ, [UR4+0x10], UR8 ;  /* 0x0000100804ff75b2 */ /* 0x0006620008000100 */
[----:B------:R3:W1:Y:S01]  /*06d0*/  SYNCS.EXCH.64 URZ, [UR4+0x30], UR6 ;  /* 0x0000300604ff75b2 */ /* 0x0006620008000100 */
[----:B------:R3:W1:Y:S01]  /*06e0*/  SYNCS.EXCH.64 URZ, [UR4+0x18], UR8 ;  /* 0x0000180804ff75b2 */ /* 0x0006620008000100 */
[----:B------:R3:W1:Y:S01]  /*06f0*/  SYNCS.EXCH.64 URZ, [UR4+0x38], UR6 ;  /* 0x0000380604ff75b2 */ /* 0x0006620008000100 */
[----:B------:R-:W-:Y:S01]  /*0700*/  NOP ;  /* 0x0000000000007918 */ /* 0x000fe20000000000 */
.L_x_9:
[----:B------:R-:W2:Y:S01]  /*0710*/  SHFL.IDX PT, R3, R57, RZ, 0x1f ;  /* 0x00001fff39037589 */ /* 0x000ea200000e0000 */
[----:B------:R-:W-:Y:S01]  /*0720*/  NOP ;  /* 0x0000000000007918 */ /* 0x000fe20000000000 */
[----:B--2---:R-:W-:-:S13]  /*0730*/  ISETP.NE.AND P0, PT, R3, 0x1, PT ;  /* 0x000000010300780c */ /* 0x004fda0003f05270 */
[----:B------:R-:W-:Y:S05]  /*0740*/  @P0 BRA `(.L_x_10) ;  /* 0x00000000004c0947 */ /* 0x000fea0003800000 */
[----:B---3--:R-:W-:Y:S01]  /*0750*/  UMOV UR4, 0x400 ;  /* 0x0000040000047882 */ /* 0x008fe20000000000 */
        /* <DEDUP_REMOVED lines=10> */
[----:B------:R-:W2:Y:S02]  /*0800*/  FENCE.VIEW.ASYNC.S ;  /* 0x00000000000073c6 */ /* 0x000ea40000000000 */
[----:B--2---:R2:W3:Y:S08]  /*0810*/  SYNCS.EXCH.64 URZ, [UR4+0x40], UR8 ;  /* 0x0000400804ff75b2 */ /* 0x0044f00008000100 */
[----:B------:R2:W1:Y:S01]  /*0820*/  SYNCS.EXCH.64 URZ, [UR4+0x58], UR6 ;  /* 0x0000580604ff75b2 */ /* 0x0004620008000100 */
[----:B------:R2:W1:Y:S01]  /*0830*/  SYNCS.EXCH.64 URZ, [UR4+0x48], UR8 ;  /* 0x0000480804ff75b2 */ /* 0x0004620008000100 */
[----:B------:R2:W1:Y:S01]  /*0840*/  SYNCS.EXCH.64 URZ, [UR4+0x60], UR6 ;  /* 0x0000600604ff75b2 */ /* 0x0004620008000100 */
[----:B------:R2:W1:Y:S01]  /*0850*/  SYNCS.EXCH.64 URZ, [UR4+0x50], UR8 ;  /* 0x0000500804ff75b2 */ /* 0x0004620008000100 */
[----:B------:R2:W1:Y:S01]  /*0860*/  SYNCS.EXCH.64 URZ, [UR4+0x68], UR6 ;  /* 0x0000680604ff75b2 */ /* 0x0004620008000100 */
[----:B------:R-:W-:Y:S01]  /*0870*/  NOP ;  /* 0x0000000000007918 */ /* 0x000fe20000000000 */
.L_x_10:
[----:B------:R-:W4:Y:S01]  /*0880*/  SHFL.IDX PT, R3, R57, RZ, 0x1f ;  /* 0x00001fff39037589 */ /* 0x000f2200000e0000 */
[----:B------:R-:W-:Y:S01]  /*0890*/  NOP ;  /* 0x0000000000007918 */ /* 0x000fe20000000000 */
[----:B----4-:R-:W-:-:S13]  /*08a0*/  ISETP.NE.AND P0, PT, R3, 0x3, PT ;  /* 0x000000030300780c */ /* 0x010fda0003f05270 */
[----:B------:R-:W-:Y:S05]  /*08b0*/  @P0 BRA `(.L_x_11) ;  /* 0x00000000002c0947 */ /* 0x000fea0003800000 */
[----:B--23--:R-:W-:Y:S01]  /*08c0*/  UMOV UR6, 0x400 ;  /* 0x0000040000067882 */ /* 0x00cfe20000000000 */
[----:B------:R-:W-:Y:S01]  /*08d0*/  UMOV UR4, 0x20 ;  /* 0x0000002000047882 */ /* 0x000fe20000000000 */
[----:B------:R-:W-:Y:S02]  /*08e0*/  ULEA UR6, UR62, UR6, 0x18 ;  /* 0x000000063e067291 */ /* 0x000fe4000f8ec0ff */
[----:B------:R-:W-:-:S04]  /*08f0*/  UIADD3 UR4, UPT, UPT, -UR4, 0x100000, URZ ;  /* 0x0010000004047890 */ /* 0x000fc8000fffe1ff */
[----:B------:R-:W-:Y:S02]  /*0900*/  USHF.L.U32 UR5, UR4, 0xb, URZ ;  /* 0x0000000b04057899 */ /* 0x000fe400080006ff */
[----:B------:R-:W-:Y:S01]  /*0910*/  USHF.L.U32 UR4, UR4, 0x1, URZ ;  /* 0x0000000104047899 */ /* 0x000fe200080006ff */
[----:B------:R-:W-:Y:S01]  /*0920*/  ELECT P0, URZ, PT ;  /* 0x0000000000ff782f */ /* 0x000fe20003800000 */
[----:B------:R-:W2:Y:S10]  /*0930*/  FENCE.VIEW.ASYNC.S ;  /* 0x00000000000073c6 */ /* 0x000eb40000000000 */
[----:B--2---:R4:W2:Y:S01]  /*0940*/  SYNCS.EXCH.64 URZ, [UR6+0x70], UR4 ;  /* 0x0000700406ff75b2 */ /* 0x0048a20008000100 */
[----:B------:R4:W3:Y:S02]  /*0950*/  SYNCS.EXCH.64 URZ, [UR6+0x78], UR4 ;  /* 0x0000780406ff75b2 */ /* 0x0008e40008000100 */
[----:B----4-:R-:W-:Y:S01]  /*0960*/  NOP ;  /* 0x0000000000007918 */ /* 0x010fe20000000000 */
.L_x_11:
[----:B------:R-:W4:Y:S01]  /*0970*/  SHFL.IDX PT, R3, R57, RZ, 0x1f ;  /* 0x00001fff39037589 */ /* 0x000f2200000e0000 */
[----:B------:R-:W-:Y:S01]  /*0980*/  NOP ;  /* 0x0000000000007918 */ /* 0x000fe20000000000 */
[----:B----4-:R-:W-:-:S13]  /*0990*/  ISETP.NE.AND P0, PT, R3, 0x4, PT ;  /* 0x000000040300780c */ /* 0x010fda0003f05270 */
[----:B------:R-:W-:Y:S05]  /*09a0*/  @P0 BRA `(.L_x_12) ;  /* 0x0000000000480947 */ /* 0x000fea0003800000 */
[----:B--23--:R-:W-:Y:S01]  /*09b0*/  UMOV UR4, 0x720 ;  /* 0x0000072000047882 */ /* 0x00cfe20000000000 */
[----:B------:R-:W-:Y:S01]  /*09c0*/  UMOV UR6, 0x400 ;  /* 0x0000040000067882 */ /* 0x000fe20000000000 */
[----:B------:R-:W-:Y:S01]  /*09d0*/  USEL UR4, UR4, 0x620, UP4 ;  /* 0x0000062004047887 */ /* 0x000fe2000a000000 */
        /* <DEDUP_REMOVED lines=10> */
[----:B--2---:R4:W2:Y:S08]  /*0a80*/  SYNCS.EXCH.64 URZ, [UR6+0x80], UR8 ;  /* 0x0000800806ff75b2 */ /* 0x0048b00008000100 */
[----:B------:R4:W3:Y:S01]  /*0a90*/  SYNCS.EXCH.64 URZ, [UR6+0x90], UR4 ;  /* 0x0000900406ff75b2 */ /* 0x0008e20008000100 */
[----:B------:R4:W1:Y:S01]  /*0aa0*/  SYNCS.EXCH.64 URZ, [UR6+0x88], UR8 ;  /* 0x0000880806ff75b2 */ /* 0x0008620008000100 */
[----:B------:R4:W1:Y:S02]  /*0ab0*/  SYNCS.EXCH.64 URZ, [UR6+0x98], UR4 ;  /* 0x0000980406ff75b2 */ /* 0x0008640008000100 */
[----:B----4-:R-:W-:Y:S01]  /*0ac0*/  NOP ;  /* 0x0000000000007918 */ /* 0x010fe20000000000 */
.L_x_12:
[----:B------:R-:W4:Y:S01]  /*0ad0*/  SHFL.IDX PT, R3, R57, RZ, 0x1f ;  /* 0x00001fff39037589 */ /* 0x000f2200000e0000 */
[----:B------:R-:W-:Y:S01]  /*0ae0*/  NOP ;  /* 0x0000000000007918 */ /* 0x000fe20000000000 */
[----:B----4-:R-:W-:-:S13]  /*0af0*/  ISETP.NE.AND P0, PT, R3, 0x5, PT ;  /* 0x000000050300780c */ /* 0x010fda0003f05270 */
[----:B------:R-:W-:Y:S05]  /*0b00*/  @P0 BRA `(.L_x_13) ;  /* 0x0000000000540947 */ /* 0x000fea0003800000 */
[----:B--23--:R-:W-:Y:S01]  /*0b10*/  UMOV UR4, 0x400 ;  /* 0x0000040000047882 */ /* 0x00cfe20000000000 */
        /* <DEDUP_REMOVED lines=14> */
[----:B------:R4:W1:Y:S01]  /*0c00*/  SYNCS.EXCH.64 URZ, [UR4+0xc8], UR8 ;  /* 0x0000c80804ff75b2 */ /* 0x0008620008000100 */
[----:B------:R4:W1:Y:S01]  /*0c10*/  SYNCS.EXCH.64 URZ, [UR4+0xb0], UR6 ;  /* 0x0000b00604ff75b2 */ /* 0x0008620008000100 */
[----:B------:R4:W1:Y:S01]  /*0c20*/  SYNCS.EXCH.64 URZ, [UR4+0xd0], UR8 ;  /* 0x0000d00804ff75b2 */ /* 0x0008620008000100 */
[----:B------:R4:W1:Y:S01]  /*0c30*/  SYNCS.EXCH.64 URZ, [UR4+0xb8], UR6 ;  /* 0x0000b80604ff75b2 */ /* 0x0008620008000100 */
[----:B------:R4:W1:Y:S02]  /*0c40*/  SYNCS.EXCH.64 URZ, [UR4+0xd8], UR8 ;  /* 0x0000d80804ff75b2 */ /* 0x0008640008000100 */
[----:B----4-:R-:W-:Y:S01]  /*0c50*/  NOP ;  /* 0x0000000000007918 */ /* 0x010fe20000000000 */
.L_x_13:
[----:B------:R-:W4:Y:S01]  /*0c60*/  SHFL.IDX PT, R3, R57, RZ, 0x1f ;  /* 0x00001fff39037589 */ /* 0x000f2200000e0000 */
[----:B------:R-:W-:Y:S01]  /*0c70*/  ISETP.NE.OR P1, PT, RZ, UR20, !P1 ;  /* 0x00000014ff007c0c */ /* 0x000fe2000cf25670 */
        /* <DEDUP_REMOVED lines=12> */
[----:B------:R4:W3:Y:S01]  /*0d40*/  SYNCS.EXCH.64 URZ, [UR4+0xf0], UR6 ;  /* 0x0000f00604ff75b2 */ /* 0x0008e20008000100 */
[----:B------:R4:W1:Y:S01]  /*0d50*/  SYNCS.EXCH.64 URZ, [UR4+0xe8], UR6 ;  /* 0x0000e80604ff75b2 */ /* 0x0008620008000100 */
[----:B------:R4:W1:Y:S02]  /*0d60*/  SYNCS.EXCH.64 URZ, [UR4+0xf8], UR6 ;  /* 0x0000f80604ff75b2 */ /* 0x0008640008000100 */
[----:B----4-:R-:W-:Y:S01]  /*0d70*/  NOP ;  /* 0x0000000000007918 */ /* 0x010fe20000000000 */
.L_x_14:
[----:B------:R-:W-:Y:S01]  /*0d80*/  VOTEU.ALL UP0, P1 ;  /* 0x0000000000ff7886 */ /* 0x000fe20000800000 */
[----:B--23--:R-:W-:Y:S01]  /*0d90*/  UMOV UR4, 0x20 ;  /* 0x0000002000047882 */ /* 0x00cfe20000000000 */
[----:B------:R-:W2:Y:S01]  /*0da0*/  LDCU UR7, c[0x0][0x36c] ;  /* 0x00006d80ff0777ac */ /* 0x000ea20008000800 */
[----:B------:R-:W-:Y:S01]  /*0db0*/  NOP ;  /* 0x0000000000007918 */ /* 0x000fe20000000000 */
[----:B-1----:R-:W-:Y:S01]  /*0dc0*/  LOP3.LUT R5, R63, 0x1f, RZ, 0xc0, !PT ;  /* 0x0000001f3f057812 */ /* 0x002fe200078ec0ff */
[----:B------:R-:W-:Y:S01]  /*0dd0*/  @!UP0 UMOV UR6, 0x400 ;  /* 0x0000040000068882 */ /* 0x000fe20000000000 */
[----:B------:R-:W-:-:S04]  /*0de0*/  @!UP0 UIADD3 UR4, UPT, UPT, -UR4, 0x100000, URZ ;  /* 0x0010000004048890 */ /* 0x000fc8000fffe1ff */
[----:B------:R-:W-:Y:S02]  /*0df0*/  @!UP0 USHF.L.U32 UR5, UR4, 0xb, URZ ;  /* 0x0000000b04058899 */ /* 0x000fe400080006ff */
[----:B------:R-:W-:Y:S02]  /*0e00*/  @!UP0 USHF.L.U32 UR4, UR4, 0x1, URZ ;  /* 0x0000000104048899 */ /* 0x000fe400080006ff */
[----:B------:R-:W-:Y:S01]  /*0e10*/  @!UP0 ULEA UR6, UR62, UR6, 0x18 ;  /* 0x000000063e068291 */ /* 0x000fe2000f8ec0ff */
[----:B------:R-:W-:Y:S01]  /*0e20*/  VOTEU.ALL UP0, P1 ;  /* 0x0000000000ff7886 */ /* 0x000fe20000800000 */
[----:B------:R-:W-:Y:S02]  /*0e30*/  UISETP.NE.AND UP5, UPT, UR20, URZ, UPT ;  /* 0x000000ff1400728c */ /* 0x000fe4000bfa5270 */
[----:B--2---:R-:W-:Y:S01]  /*0e40*/  UISETP.EQ.U32.AND UP6, UPT, UR7, 0x1, UPT ;  /* 0x000000010700788c */ /* 0x004fe2000bfc2070 */
[----:B------:R-:W1:Y:S07]  /*0e50*/  FENCE.VIEW.ASYNC.S ;  /* 0x00000000000073c6 */ /* 0x000e6e0000000000 */
[----:B-1----:R1:W2:Y:S01]  /*0e60*/  @!UP0 SYNCS.EXCH.64 URZ, [UR6+0x100], UR4 ;  /* 0x0001000406ff85b2 */ /* 0x0022a20008000100 */
[----:B------:R-:W-:Y:S05]  /*0e70*/  BRA.U !UP6, `(.L_x_15) ;  /* 0x000000010e087547 */ /* 0x000fea000b800000 */
[----:B--2---:R-:W-:Y:S01]  /*0e80*/  UCGABAR_ARV ;  /* 0x00000000000079c7 */ /* 0x004fe20008000000 */
[----:B------:R-:W-:Y:S05]  /*0e90*/  BRA `(.L_x_16) ;  /* 0x0000000000047947 */ /* 0x000fea0003800000 */
.L_x_15:
[----:B--2---:R-:W-:Y:S01]  /*0ea0*/  NOP ;  /* 0x0000000000007918 */ /* 0x004fe20000000000 */
.L_x_16:
[----:B------:R-:W2:Y:S01]  /*0eb0*/  S2UR UR23, SR_CTAID.X ;  /* 0x00000000001779c3 */ /* 0x000ea20000002500 */
[----:B------:R-:W-:-:S05]  /*0ec0*/  CS2R.32 R59, SR_CgaSize ;  /* 0x00000000003b7805 */ /* 0x000fca0000008a00 */
[----:B------:R-:W-:-:S05]  /*0ed0*/  IMAD R59, R59, -0xa0, RZ ;  /* 0xffffff603b3b7824 */ /* 0x000fca00078e02ff */
[----:B-1----:R-:W-:-:S14]  /*0ee0*/  R2UR UR5, R59 ;  /* 0x000000003b0572ca */ /* 0x002fdc00000e0000 */
[----:B------:R-:W1:Y:S01]  /*0ef0*/  LDCU UR5, c[0x0][UR5+0x2b0] ;  /* 0x00005600050577ac */ /* 0x000e620008000800 */
[----:B------:R-:W-:Y:S02]  /*0f00*/  R2UR UR9, R2 ;  /* 0x00000000020972ca */ /* 0x000fe400000e0000 */
[----:B------:R-:W-:-:S05]  /*0f10*/  CS2R.32 R59, SR_CgaSize ;  /* 0x00000000003b7805 */ /* 0x000fca0000008a00 */
[----:B------:R-:W-:-:S05]  /*0f20*/  IMAD R59, R59, -0xa0, RZ ;  /* 0xffffff603b3b7824 */ /* 0x000fca00078e02ff */
[----:B------:R-:W-:-:S14]  /*0f30*/  R2UR UR4, R59 ;  /* 0x000000003b0472ca */ /* 0x000fdc00000e0000 */
[----:B------:R-:W3:Y:S01]  /*0f40*/  LDCU UR4, c[0x0][UR4+0x2b4] ;  /* 0x00005680040477ac */ /* 0x000ee20008000800 */
[----:B------:R-:W4:Y:S01]  /*0f50*/  S2UR UR26, SR_CTAID.Y ;  /* 0x00000000001a79c3 */ /* 0x000f220000002600 */
[----:B------:R-:W-:-:S05]  /*0f60*/  CS2R.32 R59, SR_CgaSize ;  /* 0x00000000003b7805 */ /* 0x000fca0000008a00 */
[----:B------:R-:W-:-:S05]  /*0f70*/  IMAD R59, R59, -0xa0, RZ ;  /* 0xffffff603b3b7824 */ /* 0x000fca00078e02ff */
[----:B------:R-:W-:-:S14]  /*0f80*/  R2UR UR7, R59 ;  /* 0x000000003b0772ca */ /* 0x000fdc00000e0000 */
[----:B------:R-:W3:Y:S01]  /*0f90*/  LDCU UR7, c[0x0][UR7+0x2a0] ;  /* 0x00005400070777ac */ /* 0x000ee20008000800 */
[----:B------:R-:W-:-:S05]  /*0fa0*/  CS2R.32 R59, SR_CgaSize ;  /* 0x00000000003b7805 */ /* 0x000fca0000008a00 */
[----:B------:R-:W-:-:S05]  /*0fb0*/  IMAD R59, R59, -0xa0, RZ ;  /* 0xffffff603b3b7824 */ /* 0x000fca00078e02ff */
[----:B------:R-:W-:-:S14]  /*0fc0*/  R2UR UR8, R59 ;  /* 0x000000003b0872ca */ /* 0x000fdc00000e0000 */
[----:B------:R-:W3:Y:S01]  /*0fd0*/  LDCU UR8, c[0x0][UR8+0x2a4] ;  /* 0x00005480080877ac */ /* 0x000ee20008000800 */
[----:B------:R-:W-:Y:S01]  /*0fe0*/  UISETP.GT.U32.AND UP0, UPT, UR9, 0xffff, UPT ;  /* 0x0000ffff0900788c */ /* 0x000fe2000bf04070 */
[----:B------:R-:W3:Y:S01]  /*0ff0*/  LDCU UR21, c[0x0][0xb24] ;  /* 0x00016480ff1577ac */ /* 0x000ee20008000800 */
[----:B------:R-:W3:Y:S01]  /*1000*/  LDCU UR39, c[0x0][0xb24] ;  /* 0x00016480ff2777ac */ /* 0x000ee20008000800 */
[----:B--2---:R-:W-:Y:S01]  /*1010*/  I2FP.F32.U32 R4, UR23 ;  /* 0x0000001700047c45 */ /* 0x004fe20008201000 */
[----:B------:R-:W2:Y:S04]  /*1020*/  LDCU UR25, c[0x0][0xb30] ;  /* 0x00016600ff1977ac */ /* 0x000ea80008000800 */
[----:B-1----:R-:W-:Y:S01]  /*1030*/  FMUL R4, R4, UR5 ;  /* 0x0000000504047c20 */ /* 0x002fe20008400000 */
[----:B------:R-:W-:Y:S01]  /*1040*/  USEL UR5, UR9, 0xffff, !UP0 ;  /* 0x0000ffff09057887 */ /* 0x000fe2000c000000 */
[----:B----4-:R-:W-:Y:S01]  /*1050*/  I2FP.F32.U32 R3, UR26 ;  /* 0x0000001a00037c45 */ /* 0x010fe20008201000 */
[----:B------:R-:W-:-:S03]  /*1060*/  USHF.L.U32 UR31, UR62, 0x7, URZ ;  /* 0x000000073e1f7899 */ /* 0x000fc600080006ff */
[----:B------:R-:W1:Y:S01]  /*1070*/  F2I.U32.TRUNC.NTZ R4, R4 ;  /* 0x0000000400047305 */ /* 0x000e62000020f000 */
[----:B------:R-:W-:Y:S01]  /*1080*/  ULOP3.LUT UR30, UR5, 0xffff, URZ, 0xc0, !UPT ;  /* 0x0000ffff051e7892 */ /* 0x000fe2000f8ec0ff */
[----:B---3--:R-:W-:-:S06]  /*1090*/  FMUL R3, R3, UR4 ;  /* 0x0000000403037c20 */ /* 0x008fcc0008400000 */
[----:B------:R-:W3:Y:S01]  /*10a0*/  F2I.U32.TRUNC.NTZ R3, R3 ;  /* 0x0000000300037305 */ /* 0x000ee2000020f000 */
[----:B-1----:R-:W-:Y:S02]  /*10b0*/  R2UR UR4, R4 ;  /* 0x00000000040472ca */ /* 0x002fe400000e0000 */
[----:B------:R-:W-:Y:S02]  /*10c0*/  PRMT R4, RZ, 0x7610, R4 ;  /* 0x00007610ff047816 */ /* 0x000fe40000000004 */
[----:B---3--:R-:W-:Y:S02]  /*10d0*/  R2UR UR6, R3 ;  /* 0x00000000030672ca */ /* 0x008fe400000e0000 */
[----:B------:R-:W-:-:S07]  /*10e0*/  PRMT R3, RZ, 0x7610, R3 ;  /* 0x00007610ff037816 */ /* 0x000fce0000000003 */
[----:B------:R-:W-:-:S04]  /*10f0*/  UIADD3 UR5, UPT, UPT, -UR4, URZ, URZ ;  /* 0x000000ff04057290 */ /* 0x000fc8000fffe1ff */
[----:B------:R-:W-:Y:S02]  /*1100*/  UIMAD UR5, UR7, UR5, UR23 ;  /* 0x00000005070572a4 */ /* 0x000fe4000f8e0217 */
[----:B------:R-:W-:-:S04]  /*1110*/  UIADD3 UR4, UPT, UPT, -UR6, URZ, URZ ;  /* 0x000000ff06047290 */ /* 0x000fc8000fffe1ff */
[----:B------:R-:W-:Y:S01]  /*1120*/  IMAD.U32 R59, RZ, RZ, UR5 ;  /* 0x00000005ff3b7e24 */ /* 0x000fe2000f8e00ff */
[----:B------:R-:W-:-:S06]  /*1130*/  UIMAD UR4, UR8, UR4, UR26 ;  /* 0x00000004080472a4 */ /* 0x000fcc000f8e021a */
[----:B------:R-:W-:Y:S01]  /*1140*/  IMAD.U32 R58, RZ, RZ, UR4 ;  /* 0x00000004ff3a7e24 */ /* 0x000fe2000f8e00ff */
[----:B--2---:R-:W-:Y:S06]  /*1150*/  BRA.U UP5, `(.L_x_17) ;  /* 0x00000001056c7547 */ /* 0x004fec000b800000 */
[----:B------:R-:W-:Y:S02]  /*1160*/  R2UR UR4, R58 ;  /* 0x000000003a0472ca */ /* 0x000fe400000e0000 */
[----:B------:R-:W-:-:S11]  /*1170*/  R2UR UR10, R59 ;  /* 0x000000003b0a72ca */ /* 0x000fd600000e0000 */
[----:B------:R-:W-:Y:S02]  /*1180*/  UISETP.NE.AND UP0, UPT, UR4, URZ, UPT ;  /* 0x000000ff0400728c */ /* 0x000fe4000bf05270 */
[----:B------:R-:W-:Y:S02]  /*1190*/  ULOP3.LUT UR4, UR10, 0x2, URZ, 0x3c, !UPT ;  /* 0x000000020a047892 */ /* 0x000fe4000f8e3cff */
[----:B------:R-:W-:Y:S02]  /*11a0*/  UISETP.GT.U32.AND UP2, UPT, UR10, 0x1, UP0 ;  /* 0x000000010a00788c */ /* 0x000fe40008744070 */
[----:B------:R-:W-:Y:S02]  /*11b0*/  ULOP3.LUT UR5, UR10, 0x4, URZ, 0x3c, !UPT ;  /* 0x000000040a057892 */ /* 0x000fe4000f8e3cff */
[----:B------:R-:W-:Y:S02]  /*11c0*/  USEL UR8, URZ, 0x1, UP2 ;  /* 0x00000001ff087887 */ /* 0x000fe40009000000 */
[----:B------:R-:W-:-:S02]  /*11d0*/  USEL UR7, URZ, 0x2, UP2 ;  /* 0x00000002ff077887 */ /* 0x000fc40009000000 */
[----:B------:R-:W-:Y:S02]  /*11e0*/  UISETP.GT.U32.AND UP2, UPT, UR4, 0x1, UP0 ;  /* 0x000000010400788c */ /* 0x000fe40008744070 */
[----:B------:R-:W-:Y:S02]  /*11f0*/  ULOP3.LUT UR4, UR10, 0x6, URZ, 0x3c, !UPT ;  /* 0x000000060a047892 */ /* 0x000fe4000f8e3cff */
[----:B------:R-:W-:Y:S02]  /*1200*/  USEL UR6, URZ, 0x4, UP2 ;  /* 0x00000004ff067887 */ /* 0x000fe40009000000 */
[----:B------:R-:W-:Y:S02]  /*1210*/  USEL UR9, URZ, 0x8, UP2 ;  /* 0x00000008ff097887 */ /* 0x000fe40009000000 */
[----:B------:R-:W-:Y:S02]  /*1220*/  UISETP.GT.U32.AND UP2, UPT, UR5, 0x1, UP0 ;  /* 0x000000010500788c */ /* 0x000fe40008744070 */
[----:B------:R-:W-:-:S02]  /*1230*/  UISETP.GT.U32.AND UP0, UPT, UR4, 0x1, UP0 ;  /* 0x000000010400788c */ /* 0x000fc40008704070 */
[----:B------:R-:W-:Y:S02]  /*1240*/  USEL UR4, URZ, 0x10, UP2 ;  /* 0x00000010ff047887 */ /* 0x000fe40009000000 */
[----:B------:R-:W-:Y:S02]  /*1250*/  UIADD3 UR5, UPT, UPT, UR6, UR7, UR8 ;  /* 0x0000000706057290 */ /* 0x000fe4000fffe008 */
[----:B------:R-:W-:Y:S02]  /*1260*/  USEL UR7, URZ, 0x40, UP0 ;  /* 0x00000040ff077887 */ /* 0x000fe40008000000 */
[----:B------:R-:W-:Y:S02]  /*1270*/  USEL UR8, URZ, 0x20, UP2 ;  /* 0x00000020ff087887 */ /* 0x000fe40009000000 */
[----:B------:R-:W-:Y:S02]  /*1280*/  UIADD3 UR5, UPT, UPT, UR4, UR5, UR9 ;  /* 0x0000000504057290 */ /* 0x000fe4000fffe009 */
[----:B------:R-:W-:-:S02]  /*1290*/  ULOP3.LUT UR4, UR10, 0xfffffffe, URZ, 0xc0, !UPT ;  /* 0xfffffffe0a047892 */ /* 0x000fc4000f8ec0ff */
[----:B------:R-:W-:Y:S02]  /*12a0*/  USEL UR6, URZ, 0x80, UP0 ;  /* 0x00000080ff067887 */ /* 0x000fe40008000000 */
[----:B------:R-:W-:-:S03]  /*12b0*/  UIADD3 UR5, UPT, UPT, UR7, UR5, UR8 ;  /* 0x0000000507057290 */ /* 0x000fc6000fffe008 */
[----:B------:R-:W-:Y:S01]  /*12c0*/  UMOV UR7, 0x3 ;  /* 0x0000000300077882 */ /* 0x000fe20000000000 */
[----:B------:R-:W-:Y:S02]  /*12d0*/  UIADD3 UR5, UPT, UPT, UR5, UR6, URZ ;  /* 0x0000000605057290 */ /* 0x000fe4000fffe0ff */
[----:B------:R-:W-:-:S04]  /*12e0*/  USHF.L.U32 UR4, UR7, UR4, URZ ;  /* 0x0000000407047299 */ /* 0x000fc800080006ff */
[----:B------:R-:W-:Y:S02]  /*12f0*/  IMAD.U32 R4, RZ, RZ, UR5 ;  /* 0x00000005ff047e24 */ /* 0x000fe4000f8e00ff */
[----:B------:R-:W-:-:S07]  /*1300*/  IMAD.U32 R3, RZ, RZ, UR4 ;  /* 0x00000004ff037e24 */ /* 0x000fce000f8e00ff */
.L_x_17:
[----:B------:R-:W1:Y:S01]  /*1310*/  S2UR UR60, SR_CTAID.Z ;  /* 0x00000000003c79c3 */ /* 0x000e620000002700 */
[----:B------:R-:W-:Y:S01]  /*1320*/  UISETP.GE.AND UP0, UPT, UR21, 0x1, UPT ;  /* 0x000000011500788c */ /* 0x000fe2000bf06270 */
[----:B------:R-:W-:Y:S01]  /*1330*/  UMOV UR28, 0x55 ;  /* 0x00000055001c7882 */ /* 0x000fe20000000000 */
[----:B------:R-:W-:-:S07]  /*1340*/  UMOV UR27, UR23 ;  /* 0x00000017001b7c82 */ /* 0x000fce0008000000 */
[----:B------:R-:W-:Y:S05]  /*1350*/  BRA.U !UP0, `(.L_x_18) ;  /* 0x0000000108d47547 */ /* 0x000fea000b800000 */
[----:B------:R-:W2:Y:S01]  /*1360*/  LDCU.128 UR16, c[0x0][0xb10] ;  /* 0x00016200ff1077ac */ /* 0x000ea20008000c00 */
[----:B------:R-:W3:Y:S01]  /*1370*/  LDCU UR6, c[0x0][0x370] ;  /* 0x00006e00ff0677ac */ /* 0x000ee20008000800 */
[----:B------:R-:W4:Y:S01]  /*1380*/  LDCU UR7, c[0x0][0x374] ;  /* 0x00006e80ff0777ac */ /* 0x000f220008000800 */
[----:B------:R-:W1:Y:S01]  /*1390*/  LDCU UR22, c[0x0][0xb0c] ;  /* 0x00016180ff1677ac */ /* 0x000e620008000800 */
[----:B------:R-:W1:Y:S01]  /*13a0*/  LDCU UR24, c[0x0][0xb20] ;  /* 0x00016400ff1877ac */ /* 0x000e620008000800 */
[----:B------:R-:W1:Y:S01]  /*13b0*/  LDCU.64 UR8, c[0x0][0xb28] ;  /* 0x00016500ff0877ac */ /* 0x000e620008000a00 */
[----:B--2---:R-:W-:Y:S02]  /*13c0*/  UISETP.NE.AND UP3, UPT, UR18, 0x1, UPT ;  /* 0x000000011200788c */ /* 0x004fe4000bf65270 */
[----:B----4-:R-:W-:Y:S02]  /*13d0*/  UIMAD.WIDE.U32 UR10, UR7, UR19, URZ ;  /* 0x00000013070a72a5 */ /* 0x010fe4000f8e00ff */
[----:B---3--:R-:W-:-:S02]  /*13e0*/  UIMAD.WIDE.U32 UR12, UR6, UR16, URZ ;  /* 0x00000010060c72a5 */ /* 0x008fc4000f8e00ff */
[----:B-1----:R-:W-:Y:S02]  /*13f0*/  UISETP.NE.AND UP0, UPT, UR22, 0x1, UPT ;  /* 0x000000011600788c */ /* 0x002fe4000bf05270 */
[----:B------:R-:W-:Y:S01]  /*1400*/  UIMAD.WIDE.U32 UR4, UR23, UR16, URZ ;  /* 0x00000010170472a5 */ /* 0x000fe2000f8e00ff */
[----:B------:R-:W-:Y:S02]  /*1410*/  UMOV UR10, UR11 ;  /* 0x0000000b000a7c82 */ /* 0x000fe40008000000 */
[----:B------:R-:W-:Y:S01]  /*1420*/  UMOV UR12, UR13 ;  /* 0x0000000d000c7c82 */ /* 0x000fe20008000000 */
[----:B------:R-:W-:Y:S02]  /*1430*/  @UP3 USHF.R.U32.HI UR7, URZ, UR24, UR10 ;  /* 0x00000018ff073299 */ /* 0x000fe4000801160a */
[----:B------:R-:W-:Y:S01]  /*1440*/  UISETP.NE.AND UP2, UPT, UR21, 0x1, UPT ;  /* 0x000000011500788c */ /* 0x000fe2000bf45270 */
[----:B------:R-:W-:Y:S02]  /*1450*/  UMOV UR4, UR5 ;  /* 0x0000000500047c82 */ /* 0x000fe40008000000 */
[----:B------:R-:W-:-:S02]  /*1460*/  @UP0 USHF.R.U32.HI UR6, URZ, UR17, UR12 ;  /* 0x00000011ff060299 */ /* 0x000fc4000801160c */
[----:B------:R-:W-:Y:S02]  /*1470*/  USHF.R.U32.HI UR4, URZ, UR17, UR4 ;  /* 0x00000011ff047299 */ /* 0x000fe40008011604 */
[----:B------:R-:W-:Y:S02]  /*1480*/  UIMAD.WIDE.U32 UR12, UR26, UR19, URZ ;  /* 0x000000131a0c72a5 */ /* 0x000fe4000f8e00ff */
[----:B------:R-:W-:Y:S02]  /*1490*/  UIMAD.WIDE.U32 UR10, UR7, UR8, URZ ;  /* 0x00000008070a72a5 */ /* 0x000fe4000f8e00ff */
[----:B------:R-:W-:Y:S02]  /*14a0*/  UIMAD.WIDE.U32 UR14, UR6, UR8, URZ ;  /* 0x00000008060e72a5 */ /* 0x000fe4000f8e00ff */
[----:B------:R-:W-:-:S03]  /*14b0*/  USEL UR5, UR23, UR4, !UP0 ;  /* 0x0000000417057287 */ /* 0x000fc6000c000000 */
[----:B------:R-:W-:Y:S01]  /*14c0*/  UMOV UR4, UR13 ;  /* 0x0000000d00047c82 */ /* 0x000fe20008000000 */
[----:B------:R-:W-:Y:S01]  /*14d0*/  UMOV UR10, UR11 ;  /* 0x0000000b000a7c82 */ /* 0x000fe20008000000 */
[----:B------:R-:W-:Y:S02]  /*14e0*/  USHF.R.U32.HI UR4, URZ, UR24, UR4 ;  /* 0x00000018ff047299 */ /* 0x000fe40008011604 */
[----:B------:R-:W-:Y:S01]  /*14f0*/  @UP2 USHF.R.U32.HI UR7, URZ, UR9, UR10 ;  /* 0x00000009ff072299 */ /* 0x000fe2000801160a */
[----:B------:R-:W-:Y:S01]  /*1500*/  UMOV UR14, UR15 ;  /* 0x0000000f000e7c82 */ /* 0x000fe20008000000 */
[----:B------:R-:W-:Y:S02]  /*1510*/  USEL UR4, UR26, UR4, !UP3 ;  /* 0x000000041a047287 */ /* 0x000fe4000d800000 */
[----:B------:R-:W-:Y:S02]  /*1520*/  @UP2 USHF.R.U32.HI UR6, URZ, UR9, UR14 ;  /* 0x00000009ff062299 */ /* 0x000fe4000801160e */
[----:B------:R-:W-:-:S02]  /*1530*/  UIMAD UR7, UR7, UR21, URZ ;  /* 0x00000015070772a4 */ /* 0x000fc4000f8e02ff */
[----:B------:R-:W-:Y:S02]  /*1540*/  UIMAD UR12, UR6, UR21, URZ ;  /* 0x00000015060c72a4 */ /* 0x000fe4000f8e02ff */
[----:B------:R-:W-:Y:S02]  /*1550*/  UISETP.GE.AND UP0, UPT, UR4, UR7, UPT ;  /* 0x000000070400728c */ /* 0x000fe4000bf06270 */
[----:B------:R-:W-:Y:S02]  /*1560*/  UIMAD.WIDE.U32 UR10, UR4, UR8, URZ ;  /* 0x00000008040a72a5 */ /* 0x000fe4000f8e00ff */
[----:B------:R-:W-:Y:S02]  /*1570*/  UISETP.GE.OR UP0, UPT, UR5, UR12, UP0 ;  /* 0x0000000c0500728c */ /* 0x000fe40008706670 */
[----:B------:R-:W-:Y:S02]  /*1580*/  UIMAD.WIDE.U32 UR12, UR5, UR8, URZ ;  /* 0x00000008050c72a5 */ /* 0x000fe4000f8e00ff */
[----:B------:R-:W-:Y:S01]  /*1590*/  UIADD3 UR10, UPT, UPT, -UR4, URZ, URZ ;  /* 0x000000ff040a7290 */ /* 0x000fe2000fffe1ff */
[----:B------:R-:W-:Y:S01]  /*15a0*/  UMOV UR8, UR11 ;  /* 0x0000000b00087c82 */ /* 0x000fe20008000000 */
[----:B------:R-:W-:-:S02]  /*15b0*/  UIADD3 UR27, UPT, UPT, -UR5, URZ, URZ ;  /* 0x000000ff051b7290 */ /* 0x000fc4000fffe1ff */
[----:B------:R-:W-:-:S03]  /*15c0*/  USHF.R.U32.HI UR8, URZ, UR9, UR8 ;  /* 0x00000009ff087299 */ /* 0x000fc60008011608 */
[----:B------:R-:W-:Y:S01]  /*15d0*/  @!UP0 UMOV UR7, UR13 ;  /* 0x0000000d00078c82 */ /* 0x000fe20008000000 */
[----:B------:R-:W-:Y:S02]  /*15e0*/  UIMAD UR26, UR18, UR10, UR26 ;  /* 0x0000000a121a72a4 */ /* 0x000fe4000f8e021a */
[----:B------:R-:W-:Y:S02]  /*15f0*/  USEL UR8, UR4, UR8, !UP2 ;  /* 0x0000000804087287 */ /* 0x000fe4000d000000 */
[----:B------:R-:W-:Y:S02]  /*1600*/  @!UP0 USHF.R.U32.HI UR7, URZ, UR9, UR7 ;  /* 0x00000009ff078299 */ /* 0x000fe40008011607 */
[----:B------:R-:W-:Y:S02]  /*1610*/  UIADD3 UR9, UPT, UPT, -UR8, URZ, URZ ;  /* 0x000000ff08097290 */ /* 0x000fe4000fffe1ff */
[----:B------:R-:W-:Y:S02]  /*1620*/  @!UP0 USEL UR7, UR5, UR7, !UP2 ;  /* 0x0000000705078287 */ /* 0x000fe4000d000000 */
[----:B------:R-:W-:-:S02]  /*1630*/  UIMAD UR9, UR21, UR9, UR4 ;  /* 0x00000009150972a4 */ /* 0x000fc4000f8e0204 */
[----:B------:R-:W-:Y:S02]  /*1640*/  @!UP0 UIADD3 UR8, UPT, UPT, UR8, -UR7, URZ ;  /* 0x8000000708088290 */ /* 0x000fe4000fffe0ff */
[----:B------:R-:W-:Y:S02]  /*1650*/  @!UP0 UIMAD UR6, UR9, UR6, UR7 ;  /* 0x00000006090682a4 */ /* 0x000fe4000f8e0207 */
[----:B------:R-:W-:Y:S02]  /*1660*/  @!UP0 UIMAD UR4, UR8, UR21, UR5 ;  /* 0x00000015080482a4 */ /* 0x000fe4000f8e0205 */
[----:B------:R-:W-:Y:S02]  /*1670*/  UIMAD UR27, UR22, UR27, UR23 ;  /* 0x0000001b161b72a4 */ /* 0x000fe4000f8e0217 */
[----:B------:R-:W-:Y:S01]  /*1680*/  UIMAD UR26, UR4, UR18, UR26 ;  /* 0x00000012041a72a4 */ /* 0x000fe2000f8e021a */
[----:B------:R-:W-:Y:S02]  /*1690*/  @!UP0 UMOV UR5, UR6 ;  /* 0x0000000600058c82 */ /* 0x000fe40008000000 */
[----:B------:R-:W-:-:S12]  /*16a0*/  UIMAD UR27, UR5, UR22, UR27 ;  /* 0x00000016051b72a4 */ /* 0x000fd8000f8e021b */
.L_x_18:
[----:B------:R-:W-:Y:S02]  /*16b0*/  UISETP.NE.AND UP2, UPT, UR25, 0x1, UPT ;  /* 0x000000011900788c */ /* 0x000fe4000bf45270 */
[----:B------:R-:W-:Y:S02]  /*16c0*/  UISETP.NE.AND UP0, UPT, UR20, 0x2, UPT ;  /* 0x000000021400788c */ /* 0x000fe4000bf05270 */
[----:B------:R-:W-:Y:S02]  /*16d0*/  ULOP3.LUT UR31, UR31, 0x300, URZ, 0xc0, !UPT ;  /* 0x000003001f1f7892 */ /* 0x000fe4000f8ec0ff */
[----:B------:R-:W-:-:S03]  /*16e0*/  USHF.L.U32 UR30, UR28, UR30, URZ ;  /* 0x0000001e1c1e7299 */ /* 0x000fc600080006ff */
[----:B------:R-:W-:Y:S09]  /*16f0*/  BRA.U UP2, `(.L_x_19) ;  /* 0x0000000102407547 */ /* 0x000ff2000b800000 */
[----:B------:R-:W2:Y:S01]  /*1700*/  LDCU.128 UR8, c[0x0][0xb10] ;  /* 0x00016200ff0877ac */ /* 0x000ea20008000c00 */
[----:B------:R-:W3:Y:S01]  /*1710*/  LDCU UR12, c[0x0][0xb0c] ;  /* 0x00016180ff0c77ac */ /* 0x000ee20008000800 */
[----:B------:R-:W4:Y:S01]  /*1720*/  LDCU UR13, c[0x0][0xb20] ;  /* 0x00016400ff0d77ac */ /* 0x000f220008000800 */
[----:B--2---:R-:W-:Y:S02]  /*1730*/  UIMAD.WIDE.U32 UR4, UR27, UR8, URZ ;  /* 0x000000081b0472a5 */ /* 0x004fe4000f8e00ff */
[----:B------:R-:W-:Y:S02]  /*1740*/  UIMAD.WIDE.U32 UR6, UR26, UR11, URZ ;  /* 0x0000000b1a0672a5 */ /* 0x000fe4000f8e00ff */
[----:B---3--:R-:W-:Y:S02]  /*1750*/  UISETP.NE.AND UP2, UPT, UR12, 0x1, UPT ;  /* 0x000000010c00788c */ /* 0x008fe4000bf45270 */
[----:B------:R-:W-:-:S03]  /*1760*/  USHF.R.U32.HI UR5, URZ, UR9, UR5 ;  /* 0x00000009ff057299 */ /* 0x000fc60008011605 */
[----:B------:R-:W-:Y:S01]  /*1770*/  UMOV UR4, UR7 ;  /* 0x0000000700047c82 */ /* 0x000fe20008000000 */
[----:B------:R-:W-:Y:S02]  /*1780*/  USEL UR5, UR27, UR5, !UP2 ;  /* 0x000000051b057287 */ /* 0x000fe4000d000000 */
[----:B------:R-:W-:Y:S02]  /*1790*/  UISETP.NE.AND UP2, UPT, UR10, 0x1, UPT ;  /* 0x000000010a00788c */ /* 0x000fe4000bf45270 */
[----:B----4-:R-:W-:-:S04]  /*17a0*/  USHF.R.U32.HI UR4, URZ, UR13, UR4 ;  /* 0x0000000dff047299 */ /* 0x010fc80008011604 */
[----:B------:R-:W-:-:S04]  /*17b0*/  USEL UR4, UR26, UR4, !UP2 ;  /* 0x000000041a047287 */ /* 0x000fc8000d000000 */
[----:B------:R-:W-:Y:S02]  /*17c0*/  UIADD3 UR6, UPT, UPT, -UR4, UR5, URZ ;  /* 0x0000000504067290 */ /* 0x000fe4000fffe1ff */
[----:B------:R-:W-:Y:S02]  /*17d0*/  UIADD3 UR4, UPT, UPT, UR4, -UR5, URZ ;  /* 0x8000000504047290 */ /* 0x000fe4000fffe0ff */
[----:B------:R-:W-:Y:S02]  /*17e0*/  UIMAD UR26, UR6, UR10, UR26 ;  /* 0x0000000a061a72a4 */ /* 0x000fe4000f8e021a */
[----:B------:R-:W-:-:S12]  /*17f0*/  UIMAD UR27, UR4, UR12, UR27 ;  /* 0x0000000c041b72a4 */ /* 0x000fd8000f8e021b */
.L_x_19:
[----:B------:R-:W-:Y:S05]  /*1800*/  BRA.U !UP6, `(.L_x_20) ;  /* 0x000000010e0c7547 */ /* 0x000fea000b800000 */
[----:B------:R-:W-:Y:S01]  /*1810*/  UCGABAR_WAIT ;  /* 0x0000000000007dc7 */ /* 0x000fe20008000000 */
[----:B------:R-:W-:Y:S01]  /*1820*/  CCTL.IVALL ;  /* 0x00000000ff00798f */ /* 0x000fe20002000000 */
[----:B------:R-:W-:Y:S05]  /*1830*/  BRA `(.L_x_21) ;  /* 0x0000000000047947 */ /* 0x000fea0003800000 */
.L_x_20:
[----:B------:R-:W-:Y:S06]  /*1840*/  BAR.SYNC.DEFER_BLOCKING 0x0 ;  /* 0x0000000000007b1d */ /* 0x000fec0000010000 */
.L_x_21:
[----:B------:R-:W-:Y:S05]  /*1850*/  BRA.U UP0, `(.L_x_22) ;  /* 0x00000019001c7547 */ /* 0x000fea000b800000 */
[----:B------:R-:W2:Y:S01]  /*1860*/  LDCU UR5, c[0x0][0x38c] ;  /* 0x00007180ff0577ac */ /* 0x000ea20008000800 */
[----:B------:R-:W-:Y:S01]  /*1870*/  PLOP3.LUT P2, PT, PT, PT, UP4, 0x80, 0x8 ;  /* 0x000000000008781c */ /* 0x000fe20003f4f048 */
[----:B------:R-:W-:Y:S01]  /*1880*/  IMAD.MOV.U32 R12, RZ, RZ, 0x1 ;  /* 0x00000001ff0c7424 */ /* 0x000fe200078e00ff */
[----:B------:R-:W-:Y:S01]  /*1890*/  ISETP.NE.AND P3, PT, R5, RZ, P4 ;  /* 0x000000ff0500720c */ /* 0x000fe20002765270 */
[----:B------:R-:W-:Y:S01]  /*18a0*/  UISETP.NE.AND UP1, UPT, UR20, URZ, UPT ;  /* 0x000000ff1400728c */ /* 0x000fe2000bf25270 */
[----:B------:R-:W-:Y:S02]  /*18b0*/  PLOP3.LUT P2, PT, P2, PT, PT, 0x8, 0x80 ;  /* 0x000000000080781c */ /* 0x000fe4000174e170 */
[----:B------:R-:W-:Y:S01]  /*18c0*/  CS2R R10, SRZ ;  /* 0x00000000000a7805 */ /* 0x000fe2000001ff00 */
[----:B------:R-:W-:Y:S01]  /*18d0*/  IMAD.MOV.U32 R9, RZ, RZ, RZ ;  /* 0x000000ffff097224 */ /* 0x000fe200078e00ff */
[----:B------:R-:W3:Y:S01]  /*18e0*/  LDCU UR64, c[0x0][0x370] ;  /* 0x00006e00ff4077ac */ /* 0x000ee20008000800 */
[----:B------:R-:W-:Y:S01]  /*18f0*/  IMAD.MOV.U32 R8, RZ, RZ, 0x1 ;  /* 0x00000001ff087424 */ /* 0x000fe200078e00ff */
[----:B------:R-:W4:Y:S01]  /*1900*/  LDCU.64 UR54, c[0x0][0x348] ;  /* 0x00006900ff3677ac */ /* 0x000f220008000a00 */
[----:B------:R-:W-:-:S02]  /*1910*/  USHF.L.U32 UR71, UR23, 0x6, URZ ;  /* 0x0000000617477899 */ /* 0x000fc400080006ff */
[----:B--2---:R-:W-:Y:S02]  /*1920*/  UIADD3 UR6, UPT, UPT, UR5, 0x7f, URZ ;  /* 0x0000007f05067890 */ /* 0x004fe4000fffe0ff */
[----:B------:R-:W-:Y:S02]  /*1930*/  UIADD3 UR70, UPT, UPT, UR5, 0xfe, URZ ;  /* 0x000000fe05467890 */ /* 0x000fe4000fffe0ff */
[----:B------:R-:W-:Y:S01]  /*1940*/  USHF.R.S32.HI UR4, URZ, 0x1f, UR6 ;  /* 0x0000001fff047899 */ /* 0x000fe20008011406 */
[----:B------:R-:W2:Y:S03]  /*1950*/  LDCU UR63, c[0x0][0x374] ;  /* 0x00006e80ff3f77ac */ /* 0x000ea60008000800 */
[----:B------:R-:W-:Y:S02]  /*1960*/  ULEA.HI UR4, UR4, UR6, URZ, 0x7 ;  /* 0x0000000604047291 */ /* 0x000fe4000f8f38ff */
[----:B------:R-:W-:-:S02]  /*1970*/  USHF.L.U32 UR6, UR23, 0x5, URZ ;  /* 0x0000000517067899 */ /* 0x000fc400080006ff */
[----:B------:R-:W-:Y:S02]  /*1980*/  USHF.R.S32.HI UR66, URZ, 0x7, UR4 ;  /* 0x00000007ff427899 */ /* 0x000fe40008011404 */
[----:B------:R-:W-:Y:S02]  /*1990*/  UIADD3 UR4, UPT, UPT, UR5, -0x1, URZ ;  /* 0xffffffff05047890 */ /* 0x000fe4000fffe0ff */
[----:B------:R-:W-:Y:S02]  /*19a0*/  UISETP.LT.U32.AND UP0, UPT, UR66, 0x4, UPT ;  /* 0x000000044200788c */ /* 0x000fe4000bf01070 */
[----:B------:R-:W-:Y:S02]  /*19b0*/  UISETP.GE.U32.AND UP2, UPT, UR4, -0xff, UPT ;  /* 0xffffff010400788c */ /* 0x000fe4000bf46070 */
[----:B------:R-:W-:Y:S02]  /*19c0*/  USEL UR65, UR66, 0x4, UP0 ;  /* 0x0000000442417887 */ /* 0x000fe40008000000 */
[----:B------:R-:W-:-:S02]  /*19d0*/  ULOP3.LUT UR5, UR6, 0x20, URZ, 0xc0, !UPT ;  /* 0x0000002006057892 */ /* 0x000fc4000f8ec0ff */
[----:B------:R-:W-:Y:S02]  /*19e0*/  UIADD3 UR4, UPT, UPT, UR65, -0x1, URZ ;  /* 0xffffffff41047890 */ /* 0x000fe4000fffe0ff */
[----:B------:R-:W-:Y:S02]  /*19f0*/  USEL UR38, UR43, 0x2, UP1 ;  /* 0x000000022b267887 */ /* 0x000fe40008800000 */
[----:B------:R-:W-:Y:S02]  /*1a00*/  ULEA.HI UR68, UR31, UR5, URZ, 0x1b ;  /* 0x000000051f447291 */ /* 0x000fe4000f8fd8ff */
[----:B------:R-:W-:Y:S02]  /*1a10*/  @UP2 UIADD3 UR4, UPT, UPT, UR65, URZ, URZ ;  /* 0x000000ff41042290 */ /* 0x000fe4000fffe0ff */
[----:B------:R-:W-:Y:S02]  /*1a20*/  UIADD3 UR69, UPT, UPT, UR66, -UR65, URZ ;  /* 0x8000004142457290 */ /* 0x000fe4000fffe0ff */
[----:B------:R-:W-:-:S02]  /*1a30*/  UIADD3 UR45, UPT, UPT, UR4, 0x1, URZ ;  /* 0x00000001042d7890 */ /* 0x000fc4000fffe0ff */
[----:B------:R-:W-:Y:S01]  /*1a40*/  UIADD3 UR67, UPT, UPT, -UR4, URZ, URZ ;  /* 0x000000ff04437290 */ /* 0x000fe2000fffe1ff */
[----:B--234-:R-:W-:-:S11]  /*1a50*/  UMOV UR29, URZ ;  /* 0x000000ff001d7c82 */ /* 0x01cfd60008000000 */
.L_x_46:
[----:B------:R-:W-:Y:S01]  /*1a60*/  UISETP.NE.AND UP0, UPT, UR62, URZ, UPT ;  /* 0x000000ff3e00728c */ /* 0x000fe2000bf05270 */
[----:B------:R-:W2:Y:S08]  /*1a70*/  S2UR UR62, SR_CgaCtaId ;  /* 0x00000000003e79c3 */ /* 0x000eb00000008800 */
[----:B-1-3--:R-:W-:Y:S05]  /*1a80*/  BRA.U UP0, `(.L_x_23) ;  /* 0x0000000100347547 */ /* 0x00afea000b800000 */
[----:B------:R-:W3:Y:S01]  /*1a90*/  S2R R0, SR_CgaCtaId ;  /* 0x0000000000007919 */ /* 0x000ee20000008800 */
[----:B------:R-:W-:Y:S02]  /*1aa0*/  MOV R3, 0x400 ;  /* 0x0000040000037802 */ /* 0x000fe40000000f00 */
[----:B------:R-:W-:Y:S02]  /*1ab0*/  SHF.L.U32 R2, R8, 0x1f, RZ ;  /* 0x0000001f08027819 */ /* 0x000fe400000006ff */
[----:B---3--:R-:W-:-:S05]  /*1ac0*/  LEA R0, R0, R3, 0x18 ;  /* 0x0000000300007211 */ /* 0x008fca00078ec0ff */
[----:B------:R-:W-:-:S04]  /*1ad0*/  IMAD R3, R9, 0x8, R0 ;  /* 0x0000000809037824 */ /* 0x000fc800078e0200 */
[----:B------:R-:W3:Y:S02]  /*1ae0*/  SYNCS.PHASECHK.TRANS64.TRYWAIT P0, [R3+URZ+0xf0], R2 ;  /* 0x0000f002030075a7 */ /* 0x000ee400080011ff */
[----:B---3--:R-:W-:Y:S05]  /*1af0*/  @!P0 BRA `(.L_x_24) ;  /* 0x0000006c00d88947 */ /* 0x008fea0003800000 */
.L_x_137:
[----:B------:R-:W-:Y:S01]  /*1b00*/  VIADD R9, R9, 0x1 ;  /* 0x0000000109097836 */ /* 0x000fe20000000000 */
[----:B------:R3:W-:Y:S04]  /*1b10*/  SYNCS.ARRIVE.TRANS64.A1T0 RZ, [R3+URZ+0xe0], RZ ;  /* 0x0000e0ff03ff79a7 */ /* 0x0007e800081000ff */
[----:B------:R-:W-:-:S04]  /*1b20*/  ISETP.NE.AND P0, PT, R9, 0x2, PT ;  /* 0x000000020900780c */ /* 0x000fc80003f05270 */
[----:B------:R-:W-:Y:S02]  /*1b30*/  SEL R9, R9, RZ, P0 ;  /* 0x000000ff09097207 */ /* 0x000fe40000000000 */
[----:B---3--:R-:W-:-:S04]  /*1b40*/  SEL R3, RZ, 0x1, P0 ;  /* 0x00000001ff037807 */ /* 0x008fc80000000000 */
[----:B------:R-:W-:Y:S02]  /*1b50*/  LOP3.LUT R8, R8, R3, RZ, 0x3c, !PT ;  /* 0x0000000308087212 */ /* 0x000fe400078e3cff */
.L_x_23:
[----:B------:R-:W-:Y:S01]  /*1b60*/  UMOV UR22, 0x400 ;  /* 0x0000040000167882 */ /* 0x000fe20000000000 */
[----:B------:R-:W-:Y:S01]  /*1b70*/  SHF.L.U32 R0, R12, 0x1f, RZ ;  /* 0x0000001f0c007819 */ /* 0x000fe200000006ff */
[----:B--2---:R-:W-:Y:S02]  /*1b80*/  ULEA UR22, UR62, UR22, 0x18 ;  /* 0x000000163e167291 */ /* 0x004fe4000f8ec0ff */
[----:B------:R-:W-:Y:S02]  /*1b90*/  UISETP.GE.U32.AND UP0, UPT, UR70, 0xff, UPT ;  /* 0x000000ff4600788c */ /* 0x000fe4000bf06070 */
[----:B------:R-:W-:Y:S01]  /*1ba0*/  ULEA UR4, UR29, UR22, 0x3 ;  /* 0x000000161d047291 */ /* 0x000fe2000f8e18ff */
[----:B------:R-:W-:-:S08]  /*1bb0*/  UMOV UR21, URZ ;  /* 0x000000ff00157c82 */ /* 0x000fd00008000000 */
[----:B------:R2:W3:Y:S01]  /*1bc0*/  SYNCS.PHASECHK.TRANS64.TRYWAIT P1, [UR4+0x20], R0 ;  /* 0x00002000ff0075a7 */ /* 0x0004e20008021104 */
[----:B------:R-:W-:Y:S02]  /*1bd0*/  ULEA.HI UR4, UR27, UR27, URZ, 0x1 ;  /* 0x0000001b1b047291 */ /* 0x000fe4000f8f08ff */
[----:B------:R-:W-:Y:S02]  /*1be0*/  ULEA UR27, UR26, UR68, 0x6 ;  /* 0x000000441a1b7291 */ /* 0x000fe4000f8e30ff */
[----:B------:R-:W-:-:S04]  /*1bf0*/  USHF.L.U32 UR4, UR4, 0x6, URZ ;  /* 0x0000000604047899 */ /* 0x000fc800080006ff */
[----:B------:R-:W-:-:S04]  /*1c00*/  ULOP3.LUT UR59, UR4, 0xffffff80, URZ, 0xc0, !UPT ;  /* 0xffffff80043b7892 */ /* 0x000fc8000f8ec0ff */
[----:B------:R-:W-:Y:S01]  /*1c10*/  ULOP3.LUT UR59, UR59, 0x40, UR71, 0xf8, !UPT ;  /* 0x000000403b3b7892 */ /* 0x000fe2000f8ef847 */
[----:B------:R-:W-:Y:S11]  /*1c20*/  BRA.U !UP0, `(.L_x_25) ;  /* 0x0000000508607547 */ /* 0x000ff6000b800000 */
[----:B------:R-:W-:Y:S01]  /*1c30*/  UMOV UR23, UR67 ;  /* 0x0000004300177c82 */ /* 0x000fe20008000000 */
[----:B------:R-:W-:Y:S01]  /*1c40*/  UMOV UR6, UR29 ;  /* 0x0000001d00067c82 */ /* 0x000fe20008000000 */
[----:B------:R-:W-:-:S05]  /*1c50*/  UMOV UR42, 0x40 ;  /* 0x00000040002a7882 */ /* 0x000fca0000000000 */
.L_x_33:
[----:B------:R-:W-:Y:S01]  /*1c60*/  ULEA UR7, UR6, UR22, 0x3 ;  /* 0x0000001606077291 */ /* 0x000fe2000f8e18ff */
[----:B---3--:R-:W-:Y:S01]  /*1c70*/  @P4 MOV R2, 0x18000 ;  /* 0x0001800000024802 */ /* 0x008fe20000000f00 */
[----:B-123--:R-:W-:Y:S10]  /*1c80*/  @P1 BRA `(.L_x_26) ;  /* 0x00000000000c1947 */ /* 0x00eff40003800000 */
[----:B------:R-:W-:-:S04]  /*1c90*/  SHF.L.U32 R3, R12, 0x1f, RZ ;  /* 0x0000001f0c037819 */ /* 0x000fc800000006ff */
[----:B------:R-:W3:Y:S02]  /*1ca0*/  SYNCS.PHASECHK.TRANS64.TRYWAIT P0, [UR7+0x20], R3 ;  /* 0x00002003ff0075a7 */ /* 0x000ee40008001107 */
[----:B---3--:R-:W-:Y:S05]  /*1cb0*/  @!P0 BRA `(.L_x_27) ;  /* 0x0000006c007c8947 */ /* 0x008fea0003800000 */
.L_x_26:
[----:B------:R3:W-:Y:S01]  /*1cc0*/  @P4 SYNCS.ARRIVE.TRANS64 RZ, [UR7], R2 ;  /* 0x00000002ffff49a7 */ /* 0x0007e20008000007 */
[----:B------:R-:W-:Y:S02]  /*1cd0*/  ULOP3.LUT UR4, UR38, 0x2, URZ, 0xfc, !UPT ;  /* 0x0000000226047892 */ /* 0x000fe4000f8efcff */
[----:B------:R-:W-:Y:S02]  /*1ce0*/  UIADD3 UR23, UPT, UPT, UR23, 0x1, URZ ;  /* 0x0000000117177890 */ /* 0x000fe4000fffe0ff */
[----:B------:R-:W-:Y:S02]  /*1cf0*/  UISETP.NE.AND UP0, UPT, UR4, 0x2, UPT ;  /* 0x000000020400788c */ /* 0x000fe4000bf05270 */
[----:B------:R-:W-:-:S07]  /*1d00*/  UISETP.NE.AND UP2, UPT, UR23, 0x1, UPT ;  /* 0x000000011700788c */ /* 0x000fce000bf45270 */
[----:B------:R-:W-:Y:S05]  /*1d10*/  BRA.U UP0, `(.L_x_28) ;  /* 0x0000000100047547 */ /* 0x000fea000b800000 */
[----:B-1----:R-:W-:Y:S05]  /*1d20*/  BPT.TRAP 0x1 ;  /* 0x000000040000795c */ /* 0x002fea0000300000 */
.L_x_28:
[----:B------:R-:W-:Y:S04]  /*1d30*/  BSSY.RECONVERGENT B0, `(.L_x_29) ;  /* 0x0000003000007945 */ /* 0x000fe80003800200 */
[----:B------:R-:W-:Y:S05]  /*1d40*/  @!P3 BRA `(.L_x_30) ;  /* 0x000000000004b947 */ /* 0x000fea0003800000 */
[----:B-1----:R-:W-:Y:S05]  /*1d50*/  BPT.TRAP 0x1 ;  /* 0x000000040000795c */ /* 0x002fea0000300000 */
.L_x_30:
[----:B-1----:R-:W-:Y:S05]  /*1d60*/  BSYNC.RECONVERGENT B0 ;  /* 0x0000000000007941 */ /* 0x002fea0003800200 */
.L_x_29:
[----:B------:R-:W-:Y:S01]  /*1d70*/  UIADD3 UR4, UPT, UPT, UR6, 0x1, URZ ;  /* 0x0000000106047890 */ /* 0x000fe2000fffe0ff */
[----:B------:R-:W-:Y:S01]  /*1d80*/  BSSY.RECONVERGENT B0, `(.L_x_31) ;  /* 0x000003e000007945 */ /* 0x000fe20003800200 */
[----:B------:R-:W-:Y:S02]  /*1d90*/  ELECT P0, URZ, PT ;  /* 0x0000000000ff782f */ /* 0x000fe40003800000 */
[----:B------:R-:W-:-:S04]  /*1da0*/  UISETP.NE.AND UP0, UPT, UR4, 0x4, UPT ;  /* 0x000000040400788c */ /* 0x000fc8000bf05270 */
[----:B------:R-:W-:Y:S02]  /*1db0*/  USEL UR5, URZ, 0x1, UP0 ;  /* 0x00000001ff057887 */ /* 0x000fe40008000000 */
[----:B------:R-:W-:-:S04]  /*1dc0*/  USEL UR29, UR4, URZ, UP0 ;  /* 0x000000ff041d7287 */ /* 0x000fc80008000000 */
[----:B------:R-:W-:Y:S01]  /*1dd0*/  ULEA UR4, UR29, UR22, 0x3 ;  /* 0x000000161d047291 */ /* 0x000fe2000f8e18ff */
[----:B------:R-:W-:-:S04]  /*1de0*/  LOP3.LUT R12, R12, UR5, RZ, 0x3c, !PT ;  /* 0x000000050c0c7c12 */ /* 0x000fc8000f8e3cff */
[----:B--2---:R-:W-:-:S04]  /*1df0*/  SHF.L.U32 R0, R12, 0x1f, RZ ;  /* 0x0000001f0c007819 */ /* 0x004fc800000006ff */
[----:B------:R1:W2:Y:S01]  /*1e00*/  SYNCS.PHASECHK.TRANS64.TRYWAIT P1, [UR4+0x20], R0 ;  /* 0x00002000ff0075a7 */ /* 0x0002a20008021104 */
[----:B------:R-:W-:Y:S05]  /*1e10*/  @!P0 BRA `(.L_x_32) ;  /* 0x0000000000d08947 */ /* 0x000fea0003800000 */
[----:B------:R-:W-:Y:S02]  /*1e20*/  ULEA UR32, UR6, UR22, 0xf ;  /* 0x0000001606207291 */ /* 0x000fe4000f8e78ff */
[----:B------:R-:W-:Y:S02]  /*1e30*/  UIADD3 UR4, UP1, UPT, UR54, 0x80, URZ ;  /* 0x0000008036047890 */ /* 0x000fe4000ff3e0ff */
[----:B------:R-:W-:Y:S02]  /*1e40*/  ULEA UR13, UR6, UR31, 0xc ;  /* 0x0000001f060d7291 */ /* 0x000fe4000f8e60ff */
[----:B------:R-:W-:Y:S02]  /*1e50*/  UIADD3 UR14, UP0, UPT, UR54, 0x180, URZ ;  /* 0x00000180360e7890 */ /* 0x000fe4000ff1e0ff */
[----:B------:R-:W-:Y:S02]  /*1e60*/  UIADD3 UR58, UPT, UPT, UR42, -0x40, URZ ;  /* 0xffffffc02a3a7890 */ /* 0x000fe4000fffe0ff */
[----:B------:R-:W-:-:S02]  /*1e70*/  ULOP3.LUT UR57, UR7, 0xfefffff8, URZ, 0xc0, !UPT ;  /* 0xfefffff807397892 */ /* 0x000fc4000f8ec0ff */
[----:B------:R-:W-:Y:S02]  /*1e80*/  UIADD3.X UR5, UPT, UPT, URZ, UR55, URZ, UP1, !UPT ;  /* 0x00000037ff057290 */ /* 0x000fe40008ffe4ff */
[----:B------:R-:W-:Y:S02]  /*1e90*/  ULEA UR13, UR13, UR22, 0x2 ;  /* 0x000000160d0d7291 */ /* 0x000fe4000f8e10ff */
[----:B------:R-:W-:Y:S02]  /*1ea0*/  UIADD3 UR56, UPT, UPT, UR32, 0x6400, URZ ;  /* 0x0000640020387890 */ /* 0x000fe4000fffe0ff */
[----:B------:R-:W-:Y:S02]  /*1eb0*/  UIADD3 UR50, UPT, UPT, UR42, -0x20, URZ ;  /* 0xffffffe02a327890 */ /* 0x000fe4000fffe0ff */
[----:B------:R-:W-:Y:S02]  /*1ec0*/  UIADD3 UR48, UPT, UPT, UR32, 0x8400, URZ ;  /* 0x0000840020307890 */ /* 0x000fe4000fffe0ff */
[----:B------:R-:W-:-:S02]  /*1ed0*/  UIADD3 UR40, UPT, UPT, UR32, 0xa400, URZ ;  /* 0x0000a40020287890 */ /* 0x000fc4000fffe0ff */
[----:B------:R-:W-:Y:S02]  /*1ee0*/  UIADD3 UR34, UPT, UPT, UR42, 0x20, URZ ;  /* 0x000000202a227890 */ /* 0x000fe4000fffe0ff */
[----:B------:R-:W-:Y:S02]  /*1ef0*/  UIADD3 UR32, UPT, UPT, UR32, 0xc400, URZ ;  /* 0x0000c40020207890 */ /* 0x000fe4000fffe0ff */
[----:B------:R-:W-:Y:S02]  /*1f00*/  UIADD3.X UR15, UPT, UPT, URZ, UR55, URZ, UP0, !UPT ;  /* 0x00000037ff0f7290 */ /* 0x000fe400087fe4ff */
[----:B------:R-:W-:Y:S02]  /*1f10*/  UPRMT UR21, URZ, 0x5410, UR30 ;  /* 0x00005410ff157896 */ /* 0x000fe4000800001e */
[----:B------:R-:W-:Y:S02]  /*1f20*/  UIADD3 UR24, UPT, UPT, UR13, 0x26400, URZ ;  /* 0x000264000d187890 */ /* 0x000fe4000fffe0ff */
[----:B------:R-:W-:Y:S01]  /*1f30*/  UIADD3 UR8, UPT, UPT, UR13, 0x27400, URZ ;  /* 0x000274000d087890 */ /* 0x000fe2000fffe0ff */
[----:B------:R-:W-:Y:S01]  /*1f40*/  UMOV UR46, 0x0 ;  /* 0x00000000002e7882 */ /* 0x000fe20000000000 */
[----:B------:R-:W-:Y:S01]  /*1f50*/  UMOV UR47, 0x10000000 ;  /* 0x10000000002f7882 */ /* 0x000fe20000000000 */
[----:B------:R-:W-:Y:S01]  /*1f60*/  UMOV UR51, UR59 ;  /* 0x0000003b00337c82 */ /* 0x000fe20008000000 */
[----:B------:R-:W-:Y:S01]  /*1f70*/  UMOV UR52, UR60 ;  /* 0x0000003c00347c82 */ /* 0x000fe20008000000 */
[----:B------:R-:W-:Y:S01]  /*1f80*/  UMOV UR49, UR57 ;  /* 0x0000003900317c82 */ /* 0x000fe20008000000 */
[----:B------:R-:W-:Y:S01]  /*1f90*/  UMOV UR43, UR59 ;  /* 0x0000003b002b7c82 */ /* 0x000fe20008000000 */
[----:B------:R-:W-:Y:S01]  /*1fa0*/  UMOV UR44, UR60 ;  /* 0x0000003c002c7c82 */ /* 0x000fe20008000000 */
[----:B------:R-:W-:Y:S01]  /*1fb0*/  UMOV UR41, UR57 ;  /* 0x0000003900297c82 */ /* 0x000fe20008000000 */
[----:B------:R-:W-:Y:S01]  /*1fc0*/  UTMALDG.3D.2CTA [UR56], [UR4], desc[UR46] ;  /* 0x00002e38040075b4 */ /* 0x000fe20008211000 */
[----:B------:R-:W-:Y:S01]  /*1fd0*/  UMOV UR35, UR59 ;  /* 0x0000003b00237c82 */ /* 0x000fe20008000000 */
        /* <DEDUP_REMOVED lines=10> */
[----:B------:R-:W-:Y:S01]  /*2080*/  UIADD3 UR16, UPT, UPT, UR13, 0x28400, URZ ;  /* 0x000284000d107890 */ /* 0x000fe2000fffe0ff */
[----:B------:R-:W-:Y:S01]  /*2090*/  UMOV UR18, UR42 ;  /* 0x0000002a00127c82 */ /* 0x000fe20008000000 */
[----:B------:R-:W-:Y:S01]  /*20a0*/  UMOV UR19, UR27 ;  /* 0x0000001b00137c82 */ /* 0x000fe20008000000 */
[----:B------:R-:W-:Y:S01]  /*20b0*/  UTMALDG.3D.2CTA [UR40], [UR4], desc[UR46] ;  /* 0x00002e28040075b4 */ /* 0x000fe20008211000 */
[----:B------:R-:W-:Y:S01]  /*20c0*/  UMOV UR20, UR60 ;  /* 0x0000003c00147c82 */ /* 0x000fe20008000000 */
[----:B------:R-:W-:Y:S01]  /*20d0*/  UMOV UR17, UR57 ;  /* 0x0000003900117c82 */ /* 0x000fe20008000000 */
[----:B------:R-:W-:Y:S01]  /*20e0*/  UTMALDG.3D.2CTA [UR32], [UR4], desc[UR46] ;  /* 0x00002e20040075b4 */ /* 0x000fe20008211000 */
[----:B------:R-:W-:Y:S01]  /*20f0*/  UTMALDG.3D.MULTICAST.2CTA [UR24], [UR14], UR21, desc[UR46] ;  /* 0x00002e180e0073b4 */ /* 0x000fe20008211815 */
[----:B------:R4:W-:Y:S01]  /*2100*/  UTMALDG.3D.MULTICAST.2CTA [UR8], [UR14], UR21, desc[UR46] ;  /* 0x00002e080e0073b4 */ /* 0x0009e20008211815 */
[----:B------:R1:W-:Y:S01]  /*2110*/  UTMALDG.3D.MULTICAST.2CTA [UR16], [UR14], UR21, desc[UR46] ;  /* 0x00002e100e0073b4 */ /* 0x0003e20008211815 */
[----:B----4-:R-:W-:Y:S01]  /*2120*/  UIADD3 UR8, UPT, UPT, UR13, 0x29400, URZ ;  /* 0x000294000d087890 */ /* 0x010fe2000fffe0ff */
[----:B------:R-:W-:-:S08]  /*2130*/  UMOV UR10, UR34 ;  /* 0x00000022000a7c82 */ /* 0x000fd00008000000 */
[----:B------:R1:W-:Y:S02]  /*2140*/  UTMALDG.3D.MULTICAST.2CTA [UR8], [UR14], UR21, desc[UR46] ;  /* 0x00002e080e0073b4 */ /* 0x0003e40008211815 */
[----:B-1----:R-:W-:Y:S01]  /*2150*/  NOP ;  /* 0x0000000000007918 */ /* 0x002fe20000000000 */
.L_x_32:
[----:B------:R-:W-:Y:S05]  /*2160*/  BSYNC.RECONVERGENT B0 ;  /* 0x0000000000007941 */ /* 0x000fea0003800200 */
.L_x_31:
[----:B------:R-:W-:Y:S01]  /*2170*/  UIADD3 UR42, UPT, UPT, UR42, 0x80, URZ ;  /* 0x000000802a2a7890 */ /* 0x000fe2000fffe0ff */
[----:B------:R-:W-:Y:S01]  /*2180*/  UMOV UR6, UR29 ;  /* 0x0000001d00067c82 */ /* 0x000fe20008000000 */
[----:B------:R-:W-:Y:S01]  /*2190*/  UMOV UR21, UR45 ;  /* 0x0000002d00157c82 */ /* 0x000fe20008000000 */
[----:B------:R-:W-:Y:S09]  /*21a0*/  BRA.U UP2, `(.L_x_33) ;  /* 0xfffffff902ac7547 */ /* 0x000ff2000b83ffff */
.L_x_25:
[----:B------:R-:W-:Y:S01]  /*21b0*/  ULEA UR4, UR29, UR22, 0x3 ;  /* 0x000000161d047291 */ /* 0x000fe2000f8e18ff */
[----:B-12---:R-:W-:Y:S01]  /*21c0*/  SHF.L.U32 R0, R12, 0x1f, RZ ;  /* 0x0000001f0c007819 */ /* 0x006fe200000006ff */
[----:B------:R-:W-:Y:S01]  /*21d0*/  @!P2 SYNCS.ARRIVE.TRANS64.A1T0 RZ, [UR22+0x78], RZ ;  /* 0x000078ffffffa9a7 */ /* 0x000fe20008100016 */
[----:B------:R-:W-:-:S06]  /*21e0*/  UISETP.GT.AND UP0, UPT, UR66, UR65, UPT ;  /* 0x000000414200728c */ /* 0x000fcc000bf04270 */
[----:B---3--:R1:W2:Y:S03]  /*21f0*/  SYNCS.PHASECHK.TRANS64.TRYWAIT P1, [UR4+0x20], R0 ;  /* 0x00002000ff0075a7 */ /* 0x0082a60008021104 */
[----:B------:R-:W-:Y:S05]  /*2200*/  BRA.U !UP0, `(.L_x_34) ;  /* 0x0000000508587547 */ /* 0x000fea000b800000 */
[----:B------:R-:W-:Y:S01]  /*2210*/  UIADD3 UR37, UPT, UPT, UR69, UR21, URZ ;  /* 0x0000001545257290 */ /* 0x000fe2000fffe0ff */
[----:B------:R-:W-:-:S11]  /*2220*/  UMOV UR6, UR29 ;  /* 0x0000001d00067c82 */ /* 0x000fd60008000000 */
.L_x_42:
[----:B------:R-:W-:Y:S01]  /*2230*/  ULEA UR7, UR6, UR22, 0x3 ;  /* 0x0000001606077291 */ /* 0x000fe2000f8e18ff */
[----:B--2---:R-:W-:Y:S01]  /*2240*/  @P4 MOV R2, 0x18000 ;  /* 0x0001800000024802 */ /* 0x004fe20000000f00 */
[----:B--23--:R-:W-:Y:S10]  /*2250*/  @P1 BRA `(.L_x_35) ;  /* 0x00000000000c1947 */ /* 0x00cff40003800000 */
[----:B------:R-:W-:-:S04]  /*2260*/  SHF.L.U32 R3, R12, 0x1f, RZ ;  /* 0x0000001f0c037819 */ /* 0x000fc800000006ff */
[----:B------:R-:W2:Y:S02]  /*2270*/  SYNCS.PHASECHK.TRANS64.TRYWAIT P0, [UR7+0x20], R3 ;  /* 0x00002003ff0075a7 */ /* 0x000ea40008001107 */
[----:B--2---:R-:W-:Y:S05]  /*2280*/  @!P0 BRA `(.L_x_36) ;  /* 0x0000006800208947 */ /* 0x004fea0003800000 */
.L_x_35:
[----:B------:R2:W-:Y:S01]  /*2290*/  @P4 SYNCS.ARRIVE.TRANS64 RZ, [UR7], R2 ;  /* 0x00000002ffff49a7 */ /* 0x0005e20008000007 */
[----:B------:R-:W-:-:S04]  /*22a0*/  ULOP3.LUT UR4, UR38, 0x2, URZ, 0xfc, !UPT ;  /* 0x0000000226047892 */ /* 0x000fc8000f8efcff */
[----:B------:R-:W-:-:S09]  /*22b0*/  UISETP.NE.AND UP0, UPT, UR4, 0x2, UPT ;  /* 0x000000020400788c */ /* 0x000fd2000bf05270 */
[----:B------:R-:W-:Y:S05]  /*22c0*/  BRA.U UP0, `(.L_x_37) ;  /* 0x0000000100047547 */ /* 0x000fea000b800000 */
[----:B------:R-:W-:Y:S05]  /*22d0*/  BPT.TRAP 0x1 ;  /* 0x000000040000795c */ /* 0x000fea0000300000 */
.L_x_37:
[----:B------:R-:W-:Y:S04]  /*22e0*/  BSSY.RECONVERGENT B0, `(.L_x_38) ;  /* 0x0000003000007945 */ /* 0x000fe80003800200 */
[----:B------:R-:W-:Y:S05]  /*22f0*/  @!P3 BRA `(.L_x_39) ;  /* 0x000000000004b947 */ /* 0x000fea0003800000 */
[----:B------:R-:W-:Y:S05]  /*2300*/  BPT.TRAP 0x1 ;  /* 0x000000040000795c */ /* 0x000fea0000300000 */
.L_x_39:
[----:B------:R-:W-:Y:S05]  /*2310*/  BSYNC.RECONVERGENT B0 ;  /* 0x0000000000007941 */ /* 0x000fea0003800200 */
.L_x_38:
        /* <DEDUP_REMOVED lines=8> */
[----:B-1----:R-:W-:-:S04]  /*23a0*/  SHF.L.U32 R0, R12, 0x1f, RZ ;  /* 0x0000001f0c007819 */ /* 0x002fc800000006ff */
[----:B------:R1:W3:Y:S01]  /*23b0*/  SYNCS.PHASECHK.TRANS64.TRYWAIT P1, [UR4+0x20], R0 ;  /* 0x00002000ff0075a7 */ /* 0x0002e20008021104 */
[----:B------:R-:W-:Y:S05]  /*23c0*/  @!P0 BRA `(.L_x_41) ;  /* 0x0000000000d48947 */ /* 0x000fea0003800000 */
[----:B------:R-:W-:Y:S02]  /*23d0*/  ULEA UR32, UR6, UR22, 0xf ;  /* 0x0000001606207291 */ /* 0x000fe4000f8e78ff */
[----:B------:R-:W-:Y:S02]  /*23e0*/  UIADD3 UR4, UP1, UPT, UR54, 0x80, URZ ;  /* 0x0000008036047890 */ /* 0x000fe4000ff3e0ff */
[----:B------:R-:W-:Y:S02]  /*23f0*/  ULEA UR13, UR6, UR31, 0xc ;  /* 0x0000001f060d7291 */ /* 0x000fe4000f8e60ff */
[----:B------:R-:W-:Y:S02]  /*2400*/  USHF.L.U32 UR58, UR21, 0x7, URZ ;  /* 0x00000007153a7899 */ /* 0x000fe400080006ff */
[----:B------:R-:W-:Y:S02]  /*2410*/  UIADD3 UR14, UP0, UPT, UR54, 0x180, URZ ;  /* 0x00000180360e7890 */ /* 0x000fe4000ff1e0ff */
[----:B------:R-:W-:-:S02]  /*2420*/  ULOP3.LUT UR57, UR7, 0xfefffff8, URZ, 0xc0, !UPT ;  /* 0xfefffff807397892 */ /* 0x000fc4000f8ec0ff */
[----:B------:R-:W-:Y:S02]  /*2430*/  UIADD3.X UR5, UPT, UPT, URZ, UR55, URZ, UP1, !UPT ;  /* 0x00000037ff057290 */ /* 0x000fe40008ffe4ff */
[----:B------:R-:W-:Y:S02]  /*2440*/  ULEA UR13, UR13, UR22, 0x2 ;  /* 0x000000160d0d7291 */ /* 0x000fe4000f8e10ff */
[----:B------:R-:W-:Y:S02]  /*2450*/  UIADD3 UR56, UPT, UPT, UR32, 0x6400, URZ ;  /* 0x0000640020387890 */ /* 0x000fe4000fffe0ff */
[----:B------:R-:W-:Y:S02]  /*2460*/  UIADD3 UR50, UPT, UPT, UR58, 0x20, URZ ;  /* 0x000000203a327890 */ /* 0x000fe4000fffe0ff */
[----:B------:R-:W-:Y:S02]  /*2470*/  UIADD3 UR48, UPT, UPT, UR32, 0x8400, URZ ;  /* 0x0000840020307890 */ /* 0x000fe4000fffe0ff */
[----:B------:R-:W-:-:S02]  /*2480*/  UIADD3 UR42, UPT, UPT, UR58, 0x40, URZ ;  /* 0x000000403a2a7890 */ /* 0x000fc4000fffe0ff */
[----:B------:R-:W-:Y:S02]  /*2490*/  UIADD3 UR40, UPT, UPT, UR32, 0xa400, URZ ;  /* 0x0000a40020287890 */ /* 0x000fe4000fffe0ff */
[----:B------:R-:W-:Y:S02]  /*24a0*/  UIADD3 UR34, UPT, UPT, UR58, 0x60, URZ ;  /* 0x000000603a227890 */ /* 0x000fe4000fffe0ff */
[----:B------:R-:W-:Y:S02]  /*24b0*/  UIADD3 UR32, UPT, UPT, UR32, 0xc400, URZ ;  /* 0x0000c40020207890 */ /* 0x000fe4000fffe0ff */
[----:B------:R-:W-:Y:S02]  /*24c0*/  UIADD3.X UR15, UPT, UPT, URZ, UR55, URZ, UP0, !UPT ;  /* 0x00000037ff0f7290 */ /* 0x000fe400087fe4ff */
[----:B------:R-:W-:Y:S02]  /*24d0*/  UPRMT UR23, URZ, 0x5410, UR30 ;  /* 0x00005410ff177896 */ /* 0x000fe4000800001e */
[----:B------:R-:W-:-:S02]  /*24e0*/  UIADD3 UR24, UPT, UPT, UR13, 0x26400, URZ ;  /* 0x000264000d187890 */ /* 0x000fc4000fffe0ff */
        /* <DEDUP_REMOVED lines=35> */
.L_x_41:
[----:B------:R-:W-:Y:S05]  /*2720*/  BSYNC.RECONVERGENT B0 ;  /* 0x0000000000007941 */ /* 0x000fea0003800200 */
.L_x_40:
[----:B------:R-:W-:Y:S01]  /*2730*/  UIADD3 UR21, UPT, UPT, UR21, 0x1, URZ ;  /* 0x0000000115157890 */ /* 0x000fe2000fffe0ff */
[----:B------:R-:W-:-:S03]  /*2740*/  UMOV UR6, UR29 ;  /* 0x0000001d00067c82 */ /* 0x000fc60008000000 */
[----:B------:R-:W-:-:S09]  /*2750*/  UISETP.NE.AND UP0, UPT, UR21, UR37, UPT ;  /* 0x000000251500728c */ /* 0x000fd2000bf05270 */
[----:B------:R-:W-:Y:S05]  /*2760*/  BRA.U UP0, `(.L_x_42) ;  /* 0xfffffff900b07547 */ /* 0x000fea000b83ffff */
.L_x_34:
[C---:B------:R-:W-:Y:S01]  /*2770*/  LEA R3, R11.reuse, UR22, 0x3 ;  /* 0x000000160b037c11 */ /* 0x040fe2000f8e18ff */
[----:B------:R-:W-:Y:S01]  /*2780*/  NOP ;  /* 0x0000000000007918 */ /* 0x000fe20000000000 */
[----:B-1----:R-:W-:Y:S02]  /*2790*/  SHF.L.U32 R0, R10, 0x1f, RZ ;  /* 0x0000001f0a007819 */ /* 0x002fe400000006ff */
[----:B------:R-:W-:Y:S02]  /*27a0*/  LEA R5, R11, UR22, 0x4 ;  /* 0x000000160b057c11 */ /* 0x000fe4000f8e20ff */
[----:B------:R-:W1:Y:S02]  /*27b0*/  SYNCS.PHASECHK.TRANS64.TRYWAIT P0, [R3+URZ+0x80], R0 ;  /* 0x00008000030075a7 */ /* 0x000e6400080011ff */
[----:B-1----:R-:W-:Y:S05]  /*27c0*/  @!P0 BRA `(.L_x_43) ;  /* 0x0000006000e88947 */ /* 0x002fea0003800000 */
.L_x_140:
[----:B------:R-:W4:Y:S01]  /*27d0*/  LDS.128 R4, [R5+0x110] ;  /* 0x0001100005047984 */ /* 0x000f220000000c00 */
[----:B------:R-:W-:Y:S01]  /*27e0*/  UISETP.GE.AND UP0, UPT, UR39, 0x1, UPT ;  /* 0x000000012700788c */ /* 0x000fe2000bf06270 */
[----:B------:R-:W-:Y:S01]  /*27f0*/  @!PT LDS RZ, [RZ] ;  /* 0x00000000fffff984 */ /* 0x000fe20000000800 */
[----:B------:R-:W-:Y:S01]  /*2800*/  @!PT LDS RZ, [RZ] ;  /* 0x00000000fffff984 */ /* 0x000fe20000000800 */
[----:B------:R-:W-:Y:S01]  /*2810*/  @!PT LDS RZ, [RZ] ;  /* 0x00000000fffff984 */ /* 0x000fe20000000800 */
[----:B------:R-:W-:Y:S01]  /*2820*/  @!PT LDS RZ, [RZ] ;  /* 0x00000000fffff984 */ /* 0x000fe20000000800 */
[----:B------:R1:W-:Y:S06]  /*2830*/  MEMBAR.ALL.CTA ;  /* 0x0000000000007992 */ /* 0x0003ec0000008000 */
[----:B-1----:R-:W1:Y:S01]  /*2840*/  FENCE.VIEW.ASYNC.S ;  /* 0x00000000000073c6 */ /* 0x002e620000000000 */
[----:B----4-:R-:W-:-:S13]  /*2850*/  LOP3.LUT P0, RZ, R6, 0x1, RZ, 0xc0, !PT ;  /* 0x0000000106ff7812 */ /* 0x010fda000780c0ff */
[----:B-1----:R-:W-:Y:S01]  /*2860*/  VOTEU.ANY UP1, P0 ;  /* 0x0000000000ff7886 */ /* 0x002fe20000020100 */
[----:B------:R-:W-:-:S13]  /*2870*/  PLOP3.LUT P0, PT, PT, PT, UP1, 0x80, 0x8 ;  /* 0x000000000008781c */ /* 0x000fda0003f0f018 */
[----:B------:R-:W-:Y:S02]  /*2880*/  @P0 LOP3.LUT R0, R5, 0xffff, RZ, 0xc0, !PT ;  /* 0x0000ffff05000812 */ /* 0x000fe400078ec0ff */
[----:B--2---:R-:W-:Y:S02]  /*2890*/  @P0 MOV R2, R4 ;  /* 0x0000000400020202 */ /* 0x004fe40000000f00 */
[----:B------:R-:W-:Y:S01]  /*28a0*/  @P0 R2UR UR5, R0 ;  /* 0x00000000000502ca */ /* 0x000fe200000e0000 */
[----:B------:R-:W-:Y:S01]  /*28b0*/  VIADD R0, R3, 0x90 ;  /* 0x0000009003007836 */ /* 0x000fe20000000000 */
[----:B------:R-:W-:Y:S02]  /*28c0*/  @P0 SHF.R.U32.HI R4, RZ, 0x10, R5 ;  /* 0x00000010ff040819 */ /* 0x000fe40000011605 */
[----:B------:R-:W-:Y:S02]  /*28d0*/  @P0 R2UR UR6, R2 ;  /* 0x00000000020602ca */ /* 0x000fe400000e0000 */
[----:B------:R-:W-:-:S02]  /*28e0*/  PRMT R0, RZ, 0x654, R0 ;  /* 0x00000654ff007816 */ /* 0x000fc40000000000 */
[----:B------:R-:W-:Y:S02]  /*28f0*/  @P0 R2UR UR4, R4 ;  /* 0x00000000040402ca */ /* 0x000fe400000e0000 */
[----:B------:R1:W-:Y:S03]  /*2900*/  SYNCS.ARRIVE.TRANS64.RED.A1T0 RZ, [R0+URZ], RZ ;  /* 0x000000ff00ff79a7 */ /* 0x0003e600081004ff */
[----:B------:R-:W-:-:S04]  /*2910*/  @UP1 UMOV UR53, UR5 ;  /* 0x0000000500351c82 */ /* 0x000fc80008000000 */
[----:B------:R-:W-:-:S04]  /*2920*/  @UP1 UMOV UR61, UR6 ;  /* 0x00000006003d1c82 */ /* 0x000fc80008000000 */
[----:B------:R-:W-:Y:S01]  /*2930*/  @UP1 UMOV UR60, UR4 ;  /* 0x00000004003c1c82 */ /* 0x000fe20008000000 */
[----:B------:R-:W-:Y:S05]  /*2940*/  BRA.U !UP0, `(.L_x_44) ;  /* 0x0000000108d47547 */ /* 0x000fea000b800000 */
[----:B------:R-:W2:Y:S01]  /*2950*/  LDCU.128 UR12, c[0x0][0xb10] ;  /* 0x00016200ff0c77ac */ /* 0x000ea20008000c00 */
[----:B------:R-:W4:Y:S01]  /*2960*/  LDCU UR21, c[0x0][0xb20] ;  /* 0x00016400ff1577ac */ /* 0x000f220008000800 */
[----:B------:R-:W3:Y:S01]  /*2970*/  LDCU UR20, c[0x0][0xb0c] ;  /* 0x00016180ff1477ac */ /* 0x000ee20008000800 */
[----:B------:R-:W1:Y:S01]  /*2980*/  LDCU.64 UR8, c[0x0][0xb28] ;  /* 0x00016500ff0877ac */ /* 0x000e620008000a00 */
[----:B------:R-:W-:Y:S02]  /*2990*/  UISETP.NE.AND UP3, UPT, UR39, 0x1, UPT ;  /* 0x000000012700788c */ /* 0x000fe4000bf65270 */
[----:B--2---:R-:W-:Y:S02]  /*29a0*/  UIMAD.WIDE.U32 UR6, UR63, UR15, URZ ;  /* 0x0000000f3f0672a5 */ /* 0x004fe4000f8e00ff */
[----:B------:R-:W-:Y:S02]  /*29b0*/  UIMAD.WIDE.U32 UR4, UR64, UR12, URZ ;  /* 0x0000000c400472a5 */ /* 0x000fe4000f8e00ff */
[----:B------:R-:W-:-:S02]  /*29c0*/  UISETP.NE.AND UP0, UPT, UR14, 0x1, UPT ;  /* 0x000000010e00788c */ /* 0x000fc4000bf05270 */
[----:B------:R-:W-:Y:S01]  /*29d0*/  UIMAD.WIDE.U32 UR18, UR53, UR15, URZ ;  /* 0x0000000f351272a5 */ /* 0x000fe2000f8e00ff */
[----:B------:R-:W-:Y:S02]  /*29e0*/  UMOV UR6, UR7 ;  /* 0x0000000700067c82 */ /* 0x000fe40008000000 */
[----:B------:R-:W-:Y:S01]  /*29f0*/  UMOV UR4, UR5 ;  /* 0x0000000500047c82 */ /* 0x000fe20008000000 */
[----:B----4-:R-:W-:Y:S02]  /*2a00*/  USHF.R.U32.HI UR6, URZ, UR21, UR6 ;  /* 0x00000015ff067299 */ /* 0x010fe40008011606 */
[----:B---3--:R-:W-:Y:S02]  /*2a10*/  UISETP.NE.AND UP2, UPT, UR20, 0x1, UPT ;  /* 0x000000011400788c */ /* 0x008fe4000bf45270 */
[----:B------:R-:W-:Y:S02]  /*2a20*/  USHF.R.U32.HI UR4, URZ, UR13, UR4 ;  /* 0x0000000dff047299 */ /* 0x000fe40008011604 */
[----:B------:R-:W-:-:S02]  /*2a30*/  USEL UR5, UR63, UR6, !UP0 ;  /* 0x000000063f057287 */ /* 0x000fc4000c000000 */
[----:B------:R-:W-:Y:S02]  /*2a40*/  USEL UR6, UR64, UR4, !UP2 ;  /* 0x0000000440067287 */ /* 0x000fe4000d000000 */
[----:B-1----:R-:W-:Y:S01]  /*2a50*/  UIMAD.WIDE.U32 UR10, UR5, UR8, URZ ;  /* 0x00000008050a72a5 */ /* 0x002fe2000f8e00ff */
[----:B------:R-:W-:Y:S01]  /*2a60*/  UMOV UR4, UR19 ;  /* 0x0000001300047c82 */ /* 0x000fe20008000000 */
[----:B------:R-:W-:Y:S02]  /*2a70*/  UIMAD.WIDE.U32 UR16, UR61, UR12, URZ ;  /* 0x0000000c3d1072a5 */ /* 0x000fe4000f8e00ff */
[----:B------:R-:W-:-:S03]  /*2a80*/  UIMAD.WIDE.U32 UR18, UR6, UR8, URZ ;  /* 0x00000008061272a5 */ /* 0x000fc6000f8e00ff */
[----:B------:R-:W-:Y:S01]  /*2a90*/  UMOV UR10, UR11 ;  /* 0x0000000b000a7c82 */ /* 0x000fe20008000000 */
[----:B------:R-:W-:Y:S02]  /*2aa0*/  USHF.R.U32.HI UR4, URZ, UR21, UR4 ;  /* 0x00000015ff047299 */ /* 0x000fe40008011604 */
[----:B------:R-:W-:Y:S01]  /*2ab0*/  @UP3 USHF.R.U32.HI UR5, URZ, UR9, UR10 ;  /* 0x00000009ff053299 */ /* 0x000fe2000801160a */
[----:B------:R-:W-:Y:S01]  /*2ac0*/  UMOV UR16, UR17 ;  /* 0x0000001100107c82 */ /* 0x000fe20008000000 */
[----:B------:R-:W-:Y:S01]  /*2ad0*/  UMOV UR18, UR19 ;  /* 0x0000001300127c82 */ /* 0x000fe20008000000 */
[----:B------:R-:W-:Y:S02]  /*2ae0*/  USHF.R.U32.HI UR13, URZ, UR13, UR16 ;  /* 0x0000000dff0d7299 */ /* 0x000fe40008011610 */
[----:B------:R-:W-:Y:S02]  /*2af0*/  USEL UR4, UR53, UR4, !UP0 ;  /* 0x0000000435047287 */ /* 0x000fe4000c000000 */
[----:B------:R-:W-:-:S02]  /*2b00*/  @UP3 USHF.R.U32.HI UR6, URZ, UR9, UR18 ;  /* 0x00000009ff063299 */ /* 0x000fc40008011612 */
[----:B------:R-:W-:Y:S02]  /*2b10*/  UIMAD UR7, UR39, UR5, URZ ;  /* 0x00000005270772a4 */ /* 0x000fe4000f8e02ff */
[----:B------:R-:W-:Y:S02]  /*2b20*/  USEL UR5, UR61, UR13, !UP2 ;  /* 0x0000000d3d057287 */ /* 0x000fe4000d000000 */
[----:B------:R-:W-:Y:S02]  /*2b30*/  UIMAD UR10, UR39, UR6, URZ ;  /* 0x00000006270a72a4 */ /* 0x000fe4000f8e02ff */
[----:B------:R-:W-:Y:S02]  /*2b40*/  UISETP.GE.AND UP0, UPT, UR4, UR7, UPT ;  /* 0x000000070400728c */ /* 0x000fe4000bf06270 */
[----:B------:R-:W-:Y:S02]  /*2b50*/  UIMAD.WIDE.U32 UR12, UR4, UR8, URZ ;  /* 0x00000008040c72a5 */ /* 0x000fe4000f8e00ff */
[----:B------:R-:W-:-:S02]  /*2b60*/  UISETP.GE.OR UP0, UPT, UR5, UR10, UP0 ;  /* 0x0000000a0500728c */ /* 0x000fc40008706670 */
[----:B------:R-:W-:Y:S02]  /*2b70*/  UIMAD.WIDE.U32 UR10, UR5, UR8, URZ ;  /* 0x00000008050a72a5 */ /* 0x000fe4000f8e00ff */
[----:B------:R-:W-:Y:S01]  /*2b80*/  UIADD3 UR12, UPT, UPT, -UR4, URZ, URZ ;  /* 0x000000ff040c7290 */ /* 0x000fe2000fffe1ff */
[----:B------:R-:W-:Y:S01]  /*2b90*/  UMOV UR8, UR13 ;  /* 0x0000000d00087c82 */ /* 0x000fe20008000000 */
[----:B------:R-:W-:Y:S02]  /*2ba0*/  UIADD3 UR10, UPT, UPT, -UR5, URZ, URZ ;  /* 0x000000ff050a7290 */ /* 0x000fe4000fffe1ff */
        /* <DEDUP_REMOVED lines=15> */
.L_x_44:
[----:B------:R-:W2:Y:S02]  /*2ca0*/  LDCU UR4, c[0x0][0xb30] ;  /* 0x00016600ff0477ac */ /* 0x000ea40008000800 */
[----:B--2---:R-:W-:-:S09]  /*2cb0*/  UISETP.NE.AND UP0, UPT, UR4, 0x1, UPT ;  /* 0x000000010400788c */ /* 0x004fd2000bf05270 */
[----:B------:R-:W-:Y:S05]  /*2cc0*/  BRA.U UP0, `(.L_x_45) ;  /* 0x0000000100447547 */ /* 0x000fea000b800000 */
[----:B------:R-:W2:Y:S01]  /*2cd0*/  LDCU.128 UR8, c[0x0][0xb10] ;  /* 0x00016200ff0877ac */ /* 0x000ea20008000c00 */
[----:B------:R-:W4:Y:S01]  /*2ce0*/  LDCU UR12, c[0x0][0xb0c] ;  /* 0x00016180ff0c77ac */ /* 0x000f220008000800 */
[----:B------:R-:W1:Y:S01]  /*2cf0*/  LDCU UR13, c[0x0][0xb20] ;  /* 0x00016400ff0d77ac */ /* 0x000e620008000800 */
[----:B--2---:R-:W-:Y:S02]  /*2d00*/  UIMAD.WIDE.U32 UR6, UR61, UR8, URZ ;  /* 0x000000083d0672a5 */ /* 0x004fe4000f8e00ff */
[----:B------:R-:W-:Y:S02]  /*2d10*/  UIMAD.WIDE.U32 UR4, UR53, UR11, URZ ;  /* 0x0000000b350472a5 */ /* 0x000fe4000f8e00ff */
[----:B----4-:R-:W-:Y:S02]  /*2d20*/  UISETP.NE.AND UP2, UPT, UR12, 0x1, UPT ;  /* 0x000000010c00788c */ /* 0x010fe4000bf45270 */
[----:B------:R-:W-:Y:S01]  /*2d30*/  UISETP.NE.AND UP0, UPT, UR10, 0x1, UPT ;  /* 0x000000010a00788c */ /* 0x000fe2000bf05270 */
[----:B------:R-:W-:-:S02]  /*2d40*/  UMOV UR6, UR7 ;  /* 0x0000000700067c82 */ /* 0x000fc40008000000 */
[----:B------:R-:W-:Y:S01]  /*2d50*/  UMOV UR4, UR5 ;  /* 0x0000000500047c82 */ /* 0x000fe20008000000 */
[----:B------:R-:W-:Y:S02]  /*2d60*/  USHF.R.U32.HI UR6, URZ, UR9, UR6 ;  /* 0x00000009ff067299 */ /* 0x000fe40008011606 */
[----:B-1----:R-:W-:Y:S02]  /*2d70*/  USHF.R.U32.HI UR4, URZ, UR13, UR4 ;  /* 0x0000000dff047299 */ /* 0x002fe40008011604 */
[----:B------:R-:W-:Y:S02]  /*2d80*/  USEL UR5, UR61, UR6, !UP2 ;  /* 0x000000063d057287 */ /* 0x000fe4000d000000 */
[----:B------:R-:W-:-:S04]  /*2d90*/  USEL UR4, UR53, UR4, !UP0 ;  /* 0x0000000435047287 */ /* 0x000fc8000c000000 */
[----:B------:R-:W-:Y:S02]  /*2da0*/  UIADD3 UR6, UPT, UPT, UR5, -UR4, URZ ;  /* 0x8000000405067290 */ /* 0x000fe4000fffe0ff */
[----:B------:R-:W-:Y:S02]  /*2db0*/  UIADD3 UR4, UPT, UPT, -UR5, UR4, URZ ;  /* 0x0000000405047290 */ /* 0x000fe4000fffe1ff */
[----:B------:R-:W-:Y:S02]  /*2dc0*/  UIMAD UR53, UR6, UR10, UR53 ;  /* 0x0000000a063572a4 */ /* 0x000fe4000f8e0235 */
[----:B------:R-:W-:-:S12]  /*2dd0*/  UIMAD UR61, UR4, UR12, UR61 ;  /* 0x0000000c043d72a4 */ /* 0x000fd8000f8e023d */
.L_x_45:
[----:B------:R-:W-:Y:S01]  /*2de0*/  VIADD R11, R11, 0x1 ;  /* 0x000000010b0b7836 */ /* 0x000fe20000000000 */
[----:B------:R-:W-:Y:S02]  /*2df0*/  R2UR UR5, R59 ;  /* 0x000000003b0572ca */ /* 0x000fe400000e0000 */
[----:B------:R-:W-:Y:S02]  /*2e00*/  R2UR UR4, R58 ;  /* 0x000000003a0472ca */ /* 0x000fe400000e0000 */
[C---:B------:R-:W-:Y:S02]  /*2e10*/  ISETP.NE.AND P0, PT, R11.reuse, 0x2, PT ;  /* 0x000000020b00780c */ /* 0x040fe40003f05270 */
[----:B------:R-:W-:Y:S02]  /*2e20*/  PLOP3.LUT P2, PT, PT, PT, PT, 0x80, 0x8 ;  /* 0x000000000008781c */ /* 0x000fe40003f4f070 */
[----:B------:R-:W-:Y:S02]  /*2e30*/  SEL R3, RZ, 0x1, P0 ;  /* 0x00000001ff037807 */ /* 0x000fe40000000000 */
[----:B------:R-:W-:-:S02]  /*2e40*/  SEL R11, R11, RZ, P0 ;  /* 0x000000ff0b0b7207 */ /* 0x000fc40000000000 */
[----:B------:R-:W-:Y:S01]  /*2e50*/  LOP3.LUT R10, R10, R3, RZ, 0x3c, !PT ;  /* 0x000000030a0a7212 */ /* 0x000fe200078e3cff */
[----:B------:R-:W-:Y:S02]  /*2e60*/  UIADD3 UR27, UPT, UPT, UR61, UR5, URZ ;  /* 0x000000053d1b7290 */ /* 0x000fe4000fffe0ff */
[----:B------:R-:W-:Y:S01]  /*2e70*/  UIADD3 UR26, UPT, UPT, UR53, UR4, URZ ;  /* 0x00000004351a7290 */ /* 0x000fe2000fffe0ff */
[----:B------:R-:W-:Y:S11]  /*2e80*/  BRA.U UP1, `(.L_x_46) ;  /* 0xffffffe901f47547 */ /* 0x000ff6000b83ffff */
[----:B------:R-:W-:Y:S01]  /*2e90*/  UIADD3 UR22, UPT, UPT, UR22, 0x20, URZ ;  /* 0x0000002016167890 */ /* 0x000fe2000fffe0ff */
[----:B------:R-:W-:-:S03]  /*2ea0*/  SHF.L.U32 R3, R12, 0x1f, RZ ;  /* 0x0000001f0c037819 */ /* 0x000fc600000006ff */
[----:B------:R-:W-:-:S09]  /*2eb0*/  ULEA UR4, UR29, UR22, 0x3 ;  /* 0x000000161d047291 */ /* 0x000fd2000f8e18ff */
[----:B------:R-:W2:Y:S02]  /*2ec0*/  SYNCS.PHASECHK.TRANS64.TRYWAIT P0, [UR4], R3 ;  /* 0x00000003ff0075a7 */ /* 0x000ea40008001104 */
[----:B--2---:R-:W-:Y:S05]  /*2ed0*/  @!P0 BRA `(.L_x_47) ;  /* 0x0000005c00388947 */ /* 0x004fea0003800000 */
.L_x_142:
[----:B------:R-:W-:-:S04]  /*2ee0*/  UIADD3 UR4, UPT, UPT, UR29, 0x1, URZ ;  /* 0x000000011d047890 */ /* 0x000fc8000fffe0ff */
[----:B------:R-:W-:-:S04]  /*2ef0*/  UISETP.NE.AND UP0, UPT, UR4, 0x4, UPT ;  /* 0x000000040400788c */ /* 0x000fc8000bf05270 */
[----:B------:R-:W-:Y:S02]  /*2f00*/  USEL UR6, URZ, 0x1, UP0 ;  /* 0x00000001ff067887 */ /* 0x000fe40008000000 */
[----:B------:R-:W-:-:S04]  /*2f10*/  USEL UR4, UR4, URZ, UP0 ;  /* 0x000000ff04047287 */ /* 0x000fc80008000000 */
[----:B------:R-:W-:Y:S01]  /*2f20*/  ULEA UR5, UR4, UR22, 0x3 ;  /* 0x0000001604057291 */ /* 0x000fe2000f8e18ff */
[----:B------:R-:W-:-:S04]  /*2f30*/  LOP3.LUT R2, R12, UR6, RZ, 0x3c, !PT ;  /* 0x000000060c027c12 */ /* 0x000fc8000f8e3cff */
[----:B-1----:R-:W-:-:S04]  /*2f40*/  SHF.L.U32 R3, R2, 0x1f, RZ ;  /* 0x0000001f02037819 */ /* 0x002fc800000006ff */
[----:B------:R-:W1:Y:S02]  /*2f50*/  SYNCS.PHASECHK.TRANS64.TRYWAIT P0, [UR5], R3 ;  /* 0x00000003ff0075a7 */ /* 0x000e640008001105 */
[----:B-1----:R-:W-:Y:S05]  /*2f60*/  @!P0 BRA `(.L_x_48) ;  /* 0x0000005c002c8947 */ /* 0x002fea0003800000 */
.L_x_144:
        /* <DEDUP_REMOVED lines=9> */
.L_x_146:
[----:B------:R-:W-:-:S04]  /*3000*/  UIADD3 UR4, UPT, UPT, UR4, 0x1, URZ ;  /* 0x0000000104047890 */ /* 0x000fc8000fffe0ff */
[----:B------:R-:W-:-:S04]  /*3010*/  UISETP.NE.AND UP0, UPT, UR4, 0x4, UPT ;  /* 0x000000040400788c */ /* 0x000fc8000bf05270 */
[----:B------:R-:W-:Y:S02]  /*3020*/  USEL UR5, URZ, 0x1, UP0 ;  /* 0x00000001ff057887 */ /* 0x000fe40008000000 */
[----:B------:R-:W-:-:S04]  /*3030*/  USEL UR4, UR4, URZ, UP0 ;  /* 0x000000ff04047287 */ /* 0x000fc80008000000 */
[----:B------:R-:W-:Y:S01]  /*3040*/  ULEA UR4, UR4, UR22, 0x3 ;  /* 0x0000001604047291 */ /* 0x000fe2000f8e18ff */
[----:B-1----:R-:W-:-:S04]  /*3050*/  LOP3.LUT R3, R2, UR5, RZ, 0x3c, !PT ;  /* 0x0000000502037c12 */ /* 0x002fc8000f8e3cff */
[----:B------:R-:W-:Y:S01]  /*3060*/  SHF.L.U32 R3, R3, 0x1f, RZ ;  /* 0x0000001f03037819 */ /* 0x000fe200000006ff */
[----:B------:R-:W-:-:S07]  /*3070*/  IMAD.U32 R0, RZ, RZ, UR4 ;  /* 0x00000004ff007e24 */ /* 0x000fce000f8e00ff */
.L_x_50:
[----:B-1----:R1:W2:Y:S02]  /*3080*/  SYNCS.PHASECHK.TRANS64.TRYWAIT P0, [R0+URZ], R3 ;  /* 0x00000003000075a7 */ /* 0x0022a400080011ff */
[----:B--2---:R-:W-:Y:S05]  /*3090*/  @!P0 NANOSLEEP.SYNCS 0x989680 ;  /* 0x009896800000895d */ /* 0x004fea0003900000 */
[----:B------:R-:W2:Y:S02]  /*30a0*/  @!P0 SYNCS.PHASECHK.TRANS64 P0, [R0+URZ], R3 ;  /* 0x00000003000085a7 */ /* 0x000ea400080010ff */
[----:B--2---:R-:W-:Y:S05]  /*30b0*/  @P0 EXIT ;  /* 0x000000000000094d */ /* 0x004fea0003800000 */
[----:B------:R-:W-:Y:S05]  /*30c0*/  BRA `(.L_x_50) ;  /* 0xfffffffc00ec7947 */ /* 0x000fea000383ffff */
.L_x_22:
[----:B------:R-:W-:-:S04]  /*30d0*/  UISETP.NE.AND UP0, UPT, UR62, URZ, UPT ;  /* 0x000000ff3e00728c */ /* 0x000fc8000bf05270 */
[----:B------:R-:W-:-:S09]  /*30e0*/  UISETP.NE.OR UP0, UPT, UR20, 0x1, UP0 ;  /* 0x000000011400788c */ /* 0x000fd20008705670 */
[----:B------:R-:W-:Y:S05]  /*30f0*/  BRA.U UP0, `(.L_x_51) ;  /* 0x00000005004c7547 */ /* 0x000fea000b800000 */
[----:B------:R-:W-:Y:S01]  /*3100*/  HFMA2 R3, -RZ, RZ, 0, 0 ;  /* 0x00000000ff037431 */ /* 0x000fe200000001ff */
[----:B------:R-:W-:Y:S01]  /*3110*/  ISETP.GE.U32.AND P2, PT, R5, 0x8, PT ;  /* 0x000000080500780c */ /* 0x000fe20003f46070 */
[----:B------:R-:W-:Y:S01]  /*3120*/  IMAD.MOV.U32 R12, RZ, RZ, 0x1 ;  /* 0x00000001ff0c7424 */ /* 0x000fe200078e00ff */
[----:B------:R-:W-:Y:S01]  /*3130*/  CS2R R6, SRZ ;  /* 0x0000000000067805 */ /* 0x000fe2000001ff00 */
[----:B------:R-:W-:Y:S01]  /*3140*/  IMAD.MOV.U32 R4, RZ, RZ, RZ ;  /* 0x000000ffff047224 */ /* 0x000fe200078e00ff */
[----:B------:R-:W-:Y:S01]  /*3150*/  UMOV UR6, 0x400 ;  /* 0x0000040000067882 */ /* 0x000fe20000000000 */
[----:B------:R-:W-:Y:S01]  /*3160*/  UMOV UR5, URZ ;  /* 0x000000ff00057c82 */ /* 0x000fe20008000000 */
[----:B------:R-:W-:-:S12]  /*3170*/  ULEA UR6, UR62, UR6, 0x18 ;  /* 0x000000063e067291 */ /* 0x000fd8000f8ec0ff */
.L_x_55:
[----:B------:R-:W-:Y:S02]  /*3180*/  LEA R0, R3, UR6, 0x3 ;  /* 0x0000000603007c11 */ /* 0x000fe4000f8e18ff */
[----:B------:R-:W-:-:S03]  /*3190*/  SHF.L.U32 R9, R4, 0x1f, RZ ;  /* 0x0000001f04097819 */ /* 0x000fc600000006ff */
[----:B------:R-:W-:Y:S01]  /*31a0*/  VIADD R8, R0, 0xf0 ;  /* 0x000000f000087836 */ /* 0x000fe20000000000 */
[----:B------:R-:W2:Y:S02]  /*31b0*/  SYNCS.PHASECHK.TRANS64.TRYWAIT P0, [R0+URZ+0xe0], R9 ;  /* 0x0000e009000075a7 */ /* 0x000ea400080011ff */
[----:B--2---:R-:W-:Y:S05]  /*31c0*/  @!P0 BRA `(.L_x_52) ;  /* 0x0000005800c48947 */ /* 0x004fea0003800000 */
.L_x_147:
[----:B------:R-:W-:Y:S01]  /*31d0*/  ULEA UR4, UR5, UR6, 0x3 ;  /* 0x0000000605047291 */ /* 0x000fe2000f8e18ff */
[----:B------:R-:W-:Y:S01]  /*31e0*/  PRMT R8, RZ, 0x654, R8 ;  /* 0x00000654ff087816 */ /* 0x000fe20000000008 */
[----:B--2---:R-:W-:Y:S01]  /*31f0*/  @!P2 IMAD.MOV.U32 R9, RZ, RZ, 0x10 ;  /* 0x00000010ff09a424 */ /* 0x004fe200078e00ff */
[----:B------:R-:W-:Y:S01]  /*3200*/  SHF.L.U32 R11, R12, 0x1f, RZ ;  /* 0x0000001f0c0b7819 */ /* 0x000fe200000006ff */
[----:B------:R-:W-:Y:S01]  /*3210*/  UIADD3 UR7, UPT, UPT, UR4, 0x80, URZ ;  /* 0x0000008004077890 */ /* 0x000fe2000fffe0ff */
[----:B------:R2:W-:Y:S05]  /*3220*/  SYNCS.ARRIVE.TRANS64.RED.A1T0 RZ, [R8+URZ], RZ ;  /* 0x000000ff08ff79a7 */ /* 0x0005ea00081004ff */
[----:B------:R-:W-:Y:S01]  /*3230*/  IMAD.U32 R0, RZ, RZ, UR7 ;  /* 0x00000007ff007e24 */ /* 0x000fe2000f8e00ff */
[----:B------:R-:W3:Y:S04]  /*3240*/  SYNCS.PHASECHK.TRANS64.TRYWAIT P0, [UR4+0x90], R11 ;  /* 0x0000900bff0075a7 */ /* 0x000ee80008001104 */
[----:B------:R-:W-:Y:S01]  /*3250*/  PRMT R13, R5, 0x654, R0 ;  /* 0x00000654050d7816 */ /* 0x000fe20000000000 */
[----:B--23--:R-:W-:Y:S06]  /*3260*/  @!P0 BRA `(.L_x_53) ;  /* 0x0000005800b08947 */ /* 0x00cfec0003800000 */
.L_x_149:
[----:B------:R-:W-:Y:S01]  /*3270*/  ULEA UR8, UR5, UR6, 0x4 ;  /* 0x0000000605087291 */ /* 0x000fe2000f8e20ff */
[----:B------:R-:W-:Y:S01]  /*3280*/  SEL R2, R13, R2, !P2 ;  /* 0x000000020d027207 */ /* 0x000fe20005000000 */
[----:B------:R-:W-:Y:S01]  /*3290*/  UIADD3 UR9, UPT, UPT, UR4, 0x80, URZ ;  /* 0x0000008004097890 */ /* 0x000fe2000fffe0ff */
[----:B--2---:R-:W-:Y:S01]  /*32a0*/  LEA R0, R7, UR6, 0x3 ;  /* 0x0000000607007c11 */ /* 0x004fe2000f8e18ff */
[----:B------:R-:W-:Y:S01]  /*32b0*/  UIADD3 UR8, UPT, UPT, UR8, 0x110, URZ ;  /* 0x0000011008087890 */ /* 0x000fe2000fffe0ff */
[----:B------:R2:W-:Y:S01]  /*32c0*/  @!P2 SYNCS.ARRIVE.TRANS64.RED RZ, [R2+URZ], R9 ;  /* 0x0000000902ffa9a7 */ /* 0x0005e200080004ff */
[----:B------:R-:W-:Y:S01]  /*32d0*/  UIADD3 UR4, UPT, UPT, UR5, 0x1, URZ ;  /* 0x0000000105047890 */ /* 0x000fe2000fffe0ff */
[----:B------:R-:W-:-:S03]  /*32e0*/  VIADD R3, R3, 0x1 ;  /* 0x0000000103037836 */ /* 0x000fc60000000000 */
[----:B------:R-:W-:Y:S02]  /*32f0*/  UISETP.NE.AND UP0, UPT, UR4, 0x2, UPT ;  /* 0x000000020400788c */ /* 0x000fe4000bf05270 */
[----:B------:R-:W-:Y:S01]  /*3300*/  ISETP.NE.AND P0, PT, R3, 0x2, PT ;  /* 0x000000020300780c */ /* 0x000fe20003f05270 */
[----:B------:R-:W-:Y:S06]  /*3310*/  UGETNEXTWORKID.BROADCAST [UR8], [UR9] ;  /* 0x00000000080073ca */ /* 0x000fec0008000100 */
[----:B------:R-:W-:Y:S02]  /*3320*/  USEL UR7, URZ, 0x1, UP0 ;  /* 0x00000001ff077887 */ /* 0x000fe40008000000 */
[----:B------:R-:W-:-:S04]  /*3330*/  USEL UR5, UR4, URZ, UP0 ;  /* 0x000000ff04057287 */ /* 0x000fc80008000000 */
[----:B------:R-:W-:Y:S02]  /*3340*/  LOP3.LUT R12, R12, UR7, RZ, 0x3c, !PT ;  /* 0x000000070c0c7c12 */ /* 0x000fe4000f8e3cff */
[----:B--2---:R-:W-:-:S04]  /*3350*/  SHF.L.U32 R9, R6, 0x1f, RZ ;  /* 0x0000001f06097819 */ /* 0x004fc800000006ff */
[----:B------:R-:W2:Y:S02]  /*3360*/  SYNCS.PHASECHK.TRANS64.TRYWAIT P1, [R0+URZ+0x80], R9 ;  /* 0x00008009000075a7 */ /* 0x000ea400080211ff */
[----:B--2---:R-:W-:Y:S05]  /*3370*/  @!P1 BRA `(.L_x_54) ;  /* 0x0000005800849947 */ /* 0x004fea0003800000 */
.L_x_150:
[C---:B------:R-:W-:Y:S01]  /*3380*/  LEA R8, R7.reuse, UR6, 0x4 ;  /* 0x0000000607087c11 */ /* 0x040fe2000f8e20ff */
[----:B------:R-:W-:Y:S01]  /*3390*/  VIADD R7, R7, 0x1 ;  /* 0x0000000107077836 */ /* 0x000fe20000000000 */
[----:B------:R-:W-:Y:S01]  /*33a0*/  SEL R3, R3, RZ, P0 ;  /* 0x000000ff03037207 */ /* 0x000fe20000000000 */
[----:B--2---:R-:W-:-:S03]  /*33b0*/  VIADD R0, R0, 0x90 ;  /* 0x0000009000007836 */ /* 0x004fc60000000000 */
[----:B------:R-:W2:Y:S01]  /*33c0*/  LDS.128 R8, [R8+0x110] ;  /* 0x0001100008087984 */ /* 0x000ea20000000c00 */
[C---:B------:R-:W-:Y:S02]  /*33d0*/  ISETP.NE.AND P1, PT, R7.reuse, 0x2, PT ;  /* 0x000000020700780c */ /* 0x040fe40003f25270 */
[----:B------:R-:W-:Y:S01]  /*33e0*/  PRMT R0, RZ, 0x654, R0 ;  /* 0x00000654ff007816 */ /* 0x000fe20000000000 */
[----:B------:R-:W-:Y:S01]  /*33f0*/  @!PT LDS RZ, [RZ] ;  /* 0x00000000fffff984 */ /* 0x000fe20000000800 */
[----:B------:R-:W-:Y:S01]  /*3400*/  @!PT LDS RZ, [RZ] ;  /* 0x00000000fffff984 */ /* 0x000fe20000000800 */
[----:B------:R-:W-:Y:S01]  /*3410*/  @!PT LDS RZ, [RZ] ;  /* 0x00000000fffff984 */ /* 0x000fe20000000800 */
[----:B------:R-:W-:Y:S01]  /*3420*/  @!PT LDS RZ, [RZ] ;  /* 0x00000000fffff984 */ /* 0x000fe20000000800 */
[----:B------:R3:W-:Y:S06]  /*3430*/  MEMBAR.ALL.CTA ;  /* 0x0000000000007992 */ /* 0x0007ec0000008000 */
[----:B---3--:R-:W3:Y:S01]  /*3440*/  FENCE.VIEW.ASYNC.S ;  /* 0x00000000000073c6 */ /* 0x008ee20000000000 */
[----:B------:R-:W-:Y:S01]  /*3450*/  SEL R7, R7, RZ, P1 ;  /* 0x000000ff07077207 */ /* 0x000fe20000800000 */
[----:B---3--:R3:W-:Y:S01]  /*3460*/  SYNCS.ARRIVE.TRANS64.RED.A1T0 RZ, [R0+URZ], RZ ;  /* 0x000000ff00ff79a7 */ /* 0x0087e200081004ff */
[----:B--2---:R-:W-:-:S02]  /*3470*/  LOP3.LUT P3, RZ, R10, 0x1, RZ, 0xc0, !PT ;  /* 0x000000010aff7812 */ /* 0x004fc4000786c0ff */
[----:B------:R-:W-:Y:S02]  /*3480*/  SEL R9, RZ, 0x1, P0 ;  /* 0x00000001ff097807 */ /* 0x000fe40000000000 */
[----:B------:R-:W-:Y:S02]  /*3490*/  SEL R11, RZ, 0x1, P1 ;  /* 0x00000001ff0b7807 */ /* 0x000fe40000800000 */
[----:B------:R-:W-:Y:S02]  /*34a0*/  LOP3.LUT R4, R4, R9, RZ, 0x3c, !PT ;  /* 0x0000000904047212 */ /* 0x000fe400078e3cff */
[----:B------:R-:W-:-:S05]  /*34b0*/  LOP3.LUT R6, R6, R11, RZ, 0x3c, !PT ;  /* 0x0000000b06067212 */ /* 0x000fca00078e3cff */
[----:B---3--:R-:W-:Y:S05]  /*34c0*/  @P3 BRA `(.L_x_55) ;  /* 0xfffffffc002c3947 */ /* 0x008fea000383ffff */
[----:B------:R-:W-:Y:S01]  /*34d0*/  ULEA UR4, UR5, UR6, 0x3 ;  /* 0x0000000605047291 */ /* 0x000fe2000f8e18ff */
[----:B------:R-:W-:-:S08]  /*34e0*/  SHF.L.U32 R3, R12, 0x1f, RZ ;  /* 0x0000001f0c037819 */ /* 0x000fd000000006ff */
[----:B------:R-:W2:Y:S02]  /*34f0*/  SYNCS.PHASECHK.TRANS64 P0, [UR4+0x90], R3 ;  /* 0x00009003ff0075a7 */ /* 0x000ea40008001004 */
[----:B--2---:R-:W-:Y:S05]  /*3500*/  @P0 BRA `(.L_x_56) ;  /* 0x0000000000080947 */ /* 0x004fea0003800000 */
[----:B------:R-:W2:Y:S02]  /*3510*/  SYNCS.PHASECHK.TRANS64.TRYWAIT P0, [UR4+0x90], R3 ;  /* 0x00009003ff0075a7 */ /* 0x000ea40008001104 */
[----:B--2---:R-:W-:Y:S05]  /*3520*/  @!P0 BRA `(.L_x_57) ;  /* 0x00000058002c8947 */ /* 0x004fea0003800000 */
.L_x_56:
[----:B------:R-:W-:-:S04]  /*3530*/  UIADD3 UR7, UPT, UPT, UR5, 0x1, URZ ;  /* 0x0000000105077890 */ /* 0x000fc8000fffe0ff */
[----:B------:R-:W-:-:S04]  /*3540*/  UISETP.NE.AND UP0, UPT, UR7, 0x2, UPT ;  /* 0x000000020700788c */ /* 0x000fc8000bf05270 */
[----:B------:R-:W-:Y:S02]  /*3550*/  USEL UR8, URZ, 0x1, UP0 ;  /* 0x00000001ff087887 */ /* 0x000fe40008000000 */
[----:B------:R-:W-:-:S04]  /*3560*/  USEL UR7, UR7, URZ, UP0 ;  /* 0x000000ff07077287 */ /* 0x000fc80008000000 */
[----:B------:R-:W-:Y:S01]  /*3570*/  ULEA UR7, UR7, UR6, 0x3 ;  /* 0x0000000607077291 */ /* 0x000fe2000f8e18ff */
[----:B--2---:R-:W-:-:S04]  /*3580*/  LOP3.LUT R3, R12, UR8, RZ, 0x3c, !PT ;  /* 0x000000080c037c12 */ /* 0x004fc8000f8e3cff */
[----:B------:R-:W-:-:S04]  /*3590*/  SHF.L.U32 R0, R3, 0x1f, RZ ;  /* 0x0000001f03007819 */ /* 0x000fc800000006ff */
[----:B------:R-:W2:Y:S02]  /*35a0*/  SYNCS.PHASECHK.TRANS64 P0, [UR7+0x90], R0 ;  /* 0x00009000ff0075a7 */ /* 0x000ea40008001007 */
[----:B-12---:R-:W-:Y:S05]  /*35b0*/  @P0 EXIT ;  /* 0x000000000000094d */ /* 0x006fea0003800000 */
[----:B------:R-:W-:Y:S02]  /*35c0*/  SHF.L.U32 R3, R3, 0x1f, RZ ;  /* 0x0000001f03037819 */ /* 0x000fe400000006ff */
[----:B------:R-:W-:-:S07]  /*35d0*/  MOV R0, UR7 ;  /* 0x0000000700007c02 */ /* 0x000fce0008000f00 */
.L_x_58:
[----:B-1----:R1:W2:Y:S02]  /*35e0*/  SYNCS.PHASECHK.TRANS64.TRYWAIT P0, [R0+URZ+0x90], R3 ;  /* 0x00009003000075a7 */ /* 0x0022a400080011ff */
[----:B--2---:R-:W-:Y:S05]  /*35f0*/  @!P0 NANOSLEEP.SYNCS 0x989680 ;  /* 0x009896800000895d */ /* 0x004fea0003900000 */
[----:B------:R-:W2:Y:S02]  /*3600*/  @!P0 SYNCS.PHASECHK.TRANS64 P0, [R0+URZ+0x90], R3 ;  /* 0x00009003000085a7 */ /* 0x000ea400080010ff */
[----:B--2---:R-:W-:Y:S05]  /*3610*/  @P0 EXIT ;  /* 0x000000000000094d */ /* 0x004fea0003800000 */
[----:B------:R-:W-:Y:S05]  /*3620*/  BRA `(.L_x_58) ;  /* 0xfffffffc00ec7947 */ /* 0x000fea000383ffff */
.L_x_51:
[----:B------:R-:W-:Y:S05]  /*3630*/  BRA.U UP5, `(.L_x_59) ;  /* 0x00000019054c7547 */ /* 0x000fea000b800000 */
[----:B------:R-:W-:Y:S01]  /*3640*/  UMOV UR4, 0x40 ;  /* 0x0000004000047882 */ /* 0x000fe20000000000 */
[----:B------:R-:W-:Y:S01]  /*3650*/  NOP ;  /* 0x0000000000007918 */ /* 0x000fe20000000000 */
[----:B------:R-:W-:Y:S01]  /*3660*/  ULEA UR5, UR62, UR4, 0x18 ;  /* 0x000000043e057291 */ /* 0x000fe2000f8ec0ff */
[----:B------:R-:W-:Y:S02]  /*3670*/  UMOV UR6, 0x400 ;  /* 0x0000040000067882 */ /* 0x000fe40000000000 */
[----:B------:R-:W-:-:S06]  /*3680*/  ULEA UR6, UR62, UR6, 0x18 ;  /* 0x000000063e067291 */ /* 0x000fcc000f8ec0ff */
[----:B------:R-:W2:Y:S02]  /*3690*/  LDS.U8 R5, [UR5+0x1c] ;  /* 0x00001c05ff057984 */ /* 0x000ea40008000000 */
[----:B--2---:R-:W-:-:S13]  /*36a0*/  ISETP.NE.AND P0, PT, R5, RZ, PT ;  /* 0x000000ff0500720c */ /* 0x004fda0003f05270 */
[----:B------:R-:W-:Y:S05]  /*36b0*/  @P0 BRA `(.L_x_60) ;  /* 0x0000000400180947 */ /* 0x000fea0003800000 */
[----:B------:R-:W-:Y:S01]  /*36c0*/  R2UR UR4, R2 ;  /* 0x00000000020472ca */ /* 0x000fe200000e0000 */
[----:B------:R-:W-:-:S12]  /*36d0*/  UIADD3 UR7, UPT, UPT, UR5, 0x8, URZ ;  /* 0x0000000805077890 */ /* 0x000fd8000fffe0ff */
[----:B------:R-:W-:-:S09]  /*36e0*/  UISETP.NE.U32.AND UP1, UPT, UR4, 0x1, UPT ;  /* 0x000000010400788c */ /* 0x000fd2000bf25070 */
[----:B------:R-:W-:Y:S05]  /*36f0*/  BRA.U !UP1, `(.L_x_61) ;  /* 0x0000000109a47547 */ /* 0x000fea000b800000 */
[----:B------:R-:W-:Y:S01]  /*3700*/  ELECT P0, URZ, PT ;  /* 0x0000000000ff782f */ /* 0x000fe20003800000 */
[----:B------:R-:W-:-:S12]  /*3710*/  BSSY B0, `(.L_x_61) ;  /* 0x0000027000007945 */ /* 0x000fd80003800000 */
[----:B------:R-:W-:Y:S05]  /*3720*/  @!P0 BRA `(.L_x_62) ;  /* 0x0000000000948947 */ /* 0x000fea0003800000 */
[----:B------:R-:W-:-:S05]  /*3730*/  UMOV UR4, 0x10 ;  /* 0x0000001000047882 */ /* 0x000fca0000000000 */
[----:B------:R-:W-:Y:S04]  /*3740*/  DEPBAR.LE SB2, 0x36 ;  /* 0x0000ad800000791a */ /* 0x000fe80000000000 */
[----:B------:R-:W2:Y:S02]  /*3750*/  UTCATOMSWS.2CTA.FIND_AND_SET.ALIGN UP0, UR4, UR4 ;  /* 0x00000004000475e3 */ /* 0x000ea40008200800 */
[----:B--2---:R-:W-:Y:S01]  /*3760*/  MOV R12, UR4 ;  /* 0x00000004000c7c02 */ /* 0x004fe20008000f00 */
[----:B------:R-:W-:Y:S06]  /*3770*/  BRA.U UP0, `(.L_x_63) ;  /* 0x0000000100187547 */ /* 0x000fec000b800000 */
.L_x_64:
[----:B------:R-:W-:Y:S05]  /*3780*/  NANOSLEEP 0x64 ;  /* 0x000000640000795d */ /* 0x000fea0003800000 */
[----:B------:R-:W-:-:S05]  /*3790*/  UMOV UR4, 0x10 ;  /* 0x0000001000047882 */ /* 0x000fca0000000000 */
[----:B------:R-:W-:Y:S04]  /*37a0*/  DEPBAR.LE SB2, 0x36 ;  /* 0x0000ad800000791a */ /* 0x000fe80000000000 */
[----:B------:R-:W2:Y:S02]  /*37b0*/  UTCATOMSWS.2CTA.FIND_AND_SET.ALIGN UP0, UR4, UR4 ;  /* 0x00000004000475e3 */ /* 0x000ea40008200800 */
[----:B--2---:R-:W-:Y:S01]  /*37c0*/  MOV R12, UR4 ;  /* 0x00000004000c7c02 */ /* 0x004fe20008000f00 */
[----:B------:R-:W-:Y:S05]  /*37d0*/  BRA.U !UP0, `(.L_x_64) ;  /* 0xfffffffd08e87547 */ /* 0x000fea000b83ffff */
.L_x_63:
[----:B------:R-:W2:Y:S01]  /*37e0*/  LDS R8, [UR5+0x10] ;  /* 0x00001005ff087984 */ /* 0x000ea20008000800 */
[----:B------:R-:W-:Y:S01]  /*37f0*/  R2UR UR4, R0 ;  /* 0x00000000000472ca */ /* 0x000fe200000e0000 */
[----:B------:R-:W-:-:S04]  /*3800*/  IMAD.U32 R5, RZ, RZ, UR6 ;  /* 0x00000006ff057e24 */ /* 0x000fc8000f8e00ff */
[----:B------:R-:W-:-:S08]  /*3810*/  VIADD R5, R5, 0x130 ;  /* 0x0000013005057836 */ /* 0x000fd00000000000 */
[----:B------:R-:W-:Y:S02]  /*3820*/  MOV R6, UR4 ;  /* 0x0000000400067c02 */ /* 0x000fe40008000f00 */
[----:B--2---:R-:W-:-:S04]  /*3830*/  SHF.L.U32 R8, R8, 0x1f, RZ ;  /* 0x0000001f08087819 */ /* 0x004fc800000006ff */
[----:B------:R-:W2:Y:S02]  /*3840*/  SYNCS.PHASECHK.TRANS64.TRYWAIT P0, [UR5+0x8], R8 ;  /* 0x00000808ff0075a7 */ /* 0x000ea40008001105 */
[----:B--2---:R-:W-:Y:S05]  /*3850*/  @P0 BRA `(.L_x_65) ;  /* 0x0000000000080947 */ /* 0x004fea0003800000 */
[----:B------:R-:W2:Y:S02]  /*3860*/  SYNCS.PHASECHK.TRANS64.TRYWAIT P0, [UR5+0x8], R8 ;  /* 0x00000808ff0075a7 */ /* 0x000ea40008001105 */
[----:B--2---:R-:W-:Y:S05]  /*3870*/  @!P0 BRA `(.L_x_66) ;  /* 0x0000005400708947 */ /* 0x004fea0003800000 */
.L_x_65:
[----:B------:R-:W-:Y:S01]  /*3880*/  R2UR UR4, R0 ;  /* 0x00000000000472ca */ /* 0x000fe200000e0000 */
[----:B------:R-:W-:Y:S01]  /*3890*/  IMAD.MOV.U32 R9, RZ, RZ, 0xffff ;  /* 0x0000ffffff097424 */ /* 0x000fe200078e00ff */
[----:B------:R-:W-:Y:S01]  /*38a0*/  PRMT R6, R6, 0x654, R5 ;  /* 0x0000065406067816 */ /* 0x000fe20000000005 */
[----:B------:R-:W-:Y:S02]  /*38b0*/  HFMA2 R5, -RZ, RZ, 0, 5.9604644775390625e-08 ;  /* 0x00000001ff057431 */ /* 0x000fe400000001ff */
[----:B--2---:R-:W-:Y:S02]  /*38c0*/  IMAD.MOV.U32 R8, RZ, RZ, 0x4 ;  /* 0x00000004ff087424 */ /* 0x004fe400078e00ff */
[----:B------:R-:W-:Y:S01]  /*38d0*/  IMAD.SHL.U32 R11, R12, 0x20, RZ ;  /* 0x000000200c0b7824 */ /* 0x000fe200078e00ff */
[----:B------:R-:W-:-:S05]  /*38e0*/  SHF.L.U32 R10, R9, R12, RZ ;  /* 0x0000000c090a7219 */ /* 0x000fca00000006ff */
[----:B------:R-:W-:Y:S01]  /*38f0*/  UPRMT UR4, UR4, 0x654, UR7 ;  /* 0x0000065404047896 */ /* 0x000fe20008000007 */
[----:B------:R-:W-:-:S05]  /*3900*/  SHF.L.U32 R9, R5, R12, RZ ;  /* 0x0000000c05097219 */ /* 0x000fca00000006ff */
[----:B------:R-:W-:-:S03]  /*3910*/  MOV R7, UR4 ;  /* 0x0000000400077c02 */ /* 0x000fc60008000f00 */
[----:B------:R2:W-:Y:S01]  /*3920*/  SYNCS.ARRIVE.TRANS64.RED RZ, [UR4], R8 ;  /* 0x00000008ffff79a7 */ /* 0x0005e20008000404 */
[----:B------:R2:W-:Y:S04]  /*3930*/  STS [UR6+0x130], R11 ;  /* 0x0001300bff007988 */ /* 0x0005e80008000806 */
[----:B------:R2:W-:Y:S04]  /*3940*/  STAS [R6.64], R12 ;  /* 0x0000000c06007dbd */ /* 0x0005e8000c0008ff */
[----:B------:R2:W-:Y:S04]  /*3950*/  ATOMS.OR RZ, [UR5+0x14], R10 ;  /* 0x0000140affff798c */ /* 0x0005e8000b000005 */
[----:B------:R2:W-:Y:S04]  /*3960*/  ATOMS.OR RZ, [UR5+0x18], R9 ;  /* 0x00001809ffff798c */ /* 0x0005e8000b000005 */
[----:B------:R2:W-:Y:S02]  /*3970*/  ATOMS.XOR RZ, [UR5+0x10], R5 ;  /* 0x00001005ffff798c */ /* 0x0005e4000b800005 */
.L_x_62:
[----:B-1----:R-:W-:Y:S05]  /*3980*/  BSYNC B0 ;  /* 0x0000000000007941 */ /* 0x002fea0003800000 */
.L_x_61:
[----:B------:R-:W-:Y:S05]  /*3990*/  BRA.U UP1, `(.L_x_67) ;  /* 0x0000000101707547 */ /* 0x000fea000b800000 */
[----:B------:R-:W-:-:S03]  /*39a0*/  UMOV UR4, 0xffffffff ;  /* 0xffffffff00047882 */ /* 0x000fc60000000000 */
[----:B------:R-:W-:Y:S05]  /*39b0*/  BRA.DIV UR4, `(.L_x_68) ;  /* 0x0000005604387947 */ /* 0x000fea000b800000 */
[----:B------:R-:W-:-:S13]  /*39c0*/  ELECT P0, URZ, PT ;  /* 0x0000000000ff782f */ /* 0x000fda0003800000 */
.L_x_154:
[----:B------:R-:W-:Y:S05]  /*39d0*/  @!P0 BRA `(.L_x_67) ;  /* 0x0000000000608947 */ /* 0x000fea0003800000 */
[----:B--2---:R-:W2:Y:S02]  /*39e0*/  LDS R6, [UR5+0x10] ;  /* 0x00001005ff067984 */ /* 0x004ea40008000800 */
[----:B--2---:R-:W-:-:S04]  /*39f0*/  SHF.L.U32 R6, R6, 0x1f, RZ ;  /* 0x0000001f06067819 */ /* 0x004fc800000006ff */
[----:B------:R-:W2:Y:S02]  /*3a00*/  SYNCS.PHASECHK.TRANS64.TRYWAIT P0, [UR5+0x8], R6 ;  /* 0x00000806ff0075a7 */ /* 0x000ea40008001105 */
[----:B--2---:R-:W-:Y:S05]  /*3a10*/  @P0 BRA `(.L_x_69) ;  /* 0x0000000000080947 */ /* 0x004fea0003800000 */
[----:B------:R-:W2:Y:S02]  /*3a20*/  SYNCS.PHASECHK.TRANS64.TRYWAIT P0, [UR5+0x8], R6 ;  /* 0x00000806ff0075a7 */ /* 0x000ea40008001105 */
[----:B--2---:R-:W-:Y:S05]  /*3a30*/  @!P0 BRA `(.L_x_70) ;  /* 0x00000054003c8947 */ /* 0x004fea0003800000 */
.L_x_69:
[----:B------:R-:W3:Y:S01]  /*3a40*/  LDS R8, [UR6+0x130] ;  /* 0x00013006ff087984 */ /* 0x000ee20008000800 */
[----:B------:R-:W-:Y:S01]  /*3a50*/  R2UR UR4, R0 ;  /* 0x00000000000472ca */ /* 0x000fe200000e0000 */
[----:B--2---:R-:W-:Y:S02]  /*3a60*/  IMAD.MOV.U32 R6, RZ, RZ, 0xffff ;  /* 0x0000ffffff067424 */ /* 0x004fe400078e00ff */
[----:B------:R-:W-:-:S10]  /*3a70*/  IMAD.MOV.U32 R5, RZ, RZ, 0x1 ;  /* 0x00000001ff057424 */ /* 0x000fd400078e00ff */
[----:B------:R-:W-:Y:S01]  /*3a80*/  UPRMT UR4, UR4, 0x654, UR7 ;  /* 0x0000065404047896 */ /* 0x000fe20008000007 */
[----:B---3--:R-:W-:Y:S01]  /*3a90*/  IMAD.SHL.U32 R7, R8, 0x20, RZ ;  /* 0x0000002008077824 */ /* 0x008fe200078e00ff */
[-C--:B------:R-:W-:Y:S02]  /*3aa0*/  SHF.L.U32 R6, R6, R8.reuse, RZ ;  /* 0x0000000806067219 */ /* 0x080fe400000006ff */
[----:B------:R-:W-:Y:S02]  /*3ab0*/  SHF.L.U32 R8, R5, R8, RZ ;  /* 0x0000000805087219 */ /* 0x000fe400000006ff */
[----:B------:R3:W-:Y:S04]  /*3ac0*/  STS [UR6+0x130], R7 ;  /* 0x00013007ff007988 */ /* 0x0007e80008000806 */
[----:B------:R3:W-:Y:S04]  /*3ad0*/  ATOMS.OR RZ, [UR5+0x14], R6 ;  /* 0x00001406ffff798c */ /* 0x0007e8000b000005 */
[----:B------:R3:W-:Y:S01]  /*3ae0*/  ATOMS.OR RZ, [UR5+0x18], R8 ;  /* 0x00001808ffff798c */ /* 0x0007e2000b000005 */
[----:B------:R-:W-:Y:S03]  /*3af0*/  SYNCS.ARRIVE.TRANS64.RED.A1T0 RZ, [UR4], RZ ;  /* 0x000000ffffff79a7 */ /* 0x000fe60008100404 */
[----:B------:R3:W-:Y:S01]  /*3b00*/  ATOMS.XOR RZ, [UR5+0x10], R5 ;  /* 0x00001005ffff798c */ /* 0x0007e2000b800005 */
[----:B------:R-:W-:Y:S05]  /*3b10*/  BRA `(.L_x_67) ;  /* 0x0000000000107947 */ /* 0x000fea0003800000 */
.L_x_60:
[----:B------:R-:W-:Y:S02]  /*3b20*/  MOV R5, 0xffffffff ;  /* 0xffffffff00057802 */ /* 0x000fe40000000f00 */
[----:B------:R-:W-:-:S03]  /*3b30*/  MOV R6, 0x3b60 ;  /* 0x00003b6000067802 */ /* 0x000fc60000000f00 */
[----:B------:R2:W-:Y:S04]  /*3b40*/  STS [UR6+0x130], R5 ;  /* 0x00013005ff007988 */ /* 0x0005e80008000806 */
[----:B-12--5:R-:W-:Y:S05]  /*3b50*/  CALL.REL.NOINC `($__internal_1_$__cuda_sm10x_tcgen05_guardrail_trap_phase_invalid_during_alloc) ;  /* 0x00000058009c7944 */ /* 0x026fea0003c00000 */
.L_x_67:
[----:B------:R-:W-:Y:S05]  /*3b60*/  WARPSYNC.ALL ;  /* 0x0000000000007948 */ /* 0x000fea0003800000 */
[----:B------:R-:W4:Y:S01]  /*3b70*/  S2UR UR4, SR_CgaCtaId ;  /* 0x00000000000479c3 */ /* 0x000f220000008800 */
[----:B------:R-:W-:Y:S01]  /*3b80*/  UMOV UR62, 0x400 ;  /* 0x00000400003e7882 */ /* 0x000fe20000000000 */
[----:B------:R-:W4:Y:S01]  /*3b90*/  LDCU UR7, c[0x0][0x38c] ;  /* 0x00007180ff0777ac */ /* 0x000f220008000800 */
[----:B------:R-:W-:Y:S01]  /*3ba0*/  LOP3.LUT R3, R3, 0xffff, RZ, 0xc0, !PT ;  /* 0x0000ffff03037812 */ /* 0x000fe200078ec0ff */
[----:B--2---:R-:W-:Y:S01]  /*3bb0*/  IMAD.MOV.U32 R11, RZ, RZ, 0x1 ;  /* 0x00000001ff0b7424 */ /* 0x004fe200078e00ff */
[----:B------:R-:W-:Y:S01]  /*3bc0*/  R2UR UR5, R2 ;  /* 0x00000000020572ca */ /* 0x000fe200000e0000 */
[----:B------:R-:W-:Y:S01]  /*3bd0*/  IMAD.MOV.U32 R10, RZ, RZ, RZ ;  /* 0x000000ffff0a7224 */ /* 0x000fe200078e00ff */
[----:B------:R-:W-:-:S02]  /*3be0*/  LOP3.LUT R4, R4, 0xffff, RZ, 0xc0, !PT ;  /* 0x0000ffff04047812 */ /* 0x000fc400078ec0ff */
[----:B---3--:R-:W-:Y:S01]  /*3bf0*/  CS2R R8, SRZ ;  /* 0x0000000000087805 */ /* 0x008fe2000001ff00 */
[----:B------:R-:W-:Y:S01]  /*3c00*/  UMOV UR9, URZ ;  /* 0x000000ff00097c82 */ /* 0x000fe20008000000 */
[----:B-1----:R-:W-:Y:S01]  /*3c10*/  UMOV UR60, URZ ;  /* 0x000000ff003c7c82 */ /* 0x002fe20008000000 */
[----:B------:R-:W-:Y:S01]  /*3c20*/  R2UR UR65, R4 ;  /* 0x00000000044172ca */ /* 0x000fe200000e0000 */
[----:B------:R-:W-:Y:S01]  /*3c30*/  UMOV UR76, 0x0 ;  /* 0x00000000004c7882 */ /* 0x000fe20000000000 */
[----:B------:R-:W-:Y:S01]  /*3c40*/  UMOV UR77, 0x8100910 ;  /* 0x08100910004d7882 */ /* 0x000fe20000000000 */
[----:B------:R-:W-:Y:S01]  /*3c50*/  UMOV UR74, 0x0 ;  /* 0x00000000004a7882 */ /* 0x000fe20000000000 */
[----:B------:R-:W-:Y:S01]  /*3c60*/  UMOV UR75, 0x8100910 ;  /* 0x08100910004b7882 */ /* 0x000fe20000000000 */
[----:B------:R-:W-:Y:S01]  /*3c70*/  UMOV UR72, 0x0 ;  /* 0x0000000000487882 */ /* 0x000fe20000000000 */
[----:B------:R-:W-:Y:S01]  /*3c80*/  UMOV UR73, 0x8100910 ;  /* 0x0810091000497882 */ /* 0x000fe20000000000 */
[----:B------:R-:W-:-:S02]  /*3c90*/  UISETP.NE.AND UP3, UPT, UR5, URZ, UPT ;  /* 0x000000ff0500728c */ /* 0x000fc4000bf65270 */
[----:B----4-:R-:W-:Y:S01]  /*3ca0*/  UIADD3 UR7, UPT, UPT, UR7, 0x7f, URZ ;  /* 0x0000007f07077890 */ /* 0x010fe2000fffe0ff */
[----:B------:R-:W-:Y:S01]  /*3cb0*/  UMOV UR70, 0x0 ;  /* 0x0000000000467882 */ /* 0x000fe20000000000 */
[----:B------:R-:W-:Y:S01]  /*3cc0*/  UMOV UR71, 0x8100910 ;  /* 0x0810091000477882 */ /* 0x000fe20000000000 */
[----:B------:R-:W-:Y:S01]  /*3cd0*/  ULEA UR62, UR4, UR62, 0x18 ;  /* 0x0000003e043e7291 */ /* 0x000fe2000f8ec0ff */
[----:B------:R-:W-:Y:S02]  /*3ce0*/  UMOV UR68, 0x0 ;  /* 0x0000000000447882 */ /* 0x000fe40000000000 */
[----:B------:R-:W-:Y:S01]  /*3cf0*/  UMOV UR4, URZ ;  /* 0x000000ff00047c82 */ /* 0x000fe20008000000 */
[----:B------:R-:W-:Y:S01]  /*3d00*/  UIADD3 UR6, UPT, UPT, UR62, 0x6400, URZ ;  /* 0x000064003e067890 */ /* 0x000fe2000fffe0ff */
[----:B------:R-:W-:Y:S01]  /*3d10*/  IMAD.U32 R14, RZ, RZ, UR4 ;  /* 0x00000004ff0e7e24 */ /* 0x000fe2000f8e00ff */
[----:B------:R-:W-:Y:S02]  /*3d20*/  USHF.R.S32.HI UR4, URZ, 0x1f, UR7 ;  /* 0x0000001fff047899 */ /* 0x000fe40008011407 */
[----:B------:R-:W-:-:S02]  /*3d30*/  UIADD3 UR5, UPT, UPT, UR62, 0x26400, URZ ;  /* 0x000264003e057890 */ /* 0x000fc4000fffe0ff */
[----:B------:R-:W-:Y:S02]  /*3d40*/  ULEA.HI UR4, UR4, UR7, URZ, 0x7 ;  /* 0x0000000704047291 */ /* 0x000fe4000f8f38ff */
[----:B------:R-:W-:Y:S02]  /*3d50*/  USHF.R.U32.HI UR6, URZ, 0x4, UR6 ;  /* 0x00000004ff067899 */ /* 0x000fe40008011606 */
[----:B------:R-:W-:Y:S02]  /*3d60*/  USHF.R.S32.HI UR8, URZ, 0x7, UR4 ;  /* 0x00000007ff087899 */ /* 0x000fe40008011404 */
[----:B------:R-:W-:Y:S01]  /*3d70*/  USHF.R.U32.HI UR5, URZ, 0x4, UR5 ;  /* 0x00000004ff057899 */ /* 0x000fe20008011605 */
[----:B------:R-:W-:Y:S01]  /*3d80*/  R2UR UR4, R3 ;  /* 0x00000000030472ca */ /* 0x000fe200000e0000 */
[----:B------:R-:W-:Y:S02]  /*3d90*/  UISETP.LT.AND UP0, UPT, UR8, 0x1, UPT ;  /* 0x000000010800788c */ /* 0x000fe4000bf01270 */
[----:B------:R-:W-:Y:S01]  /*3da0*/  ULOP3.LUT UR6, UR6, 0x3fff, URZ, 0xc0, !UPT ;  /* 0x00003fff06067892 */ /* 0x000fe2000f8ec0ff */
[----:B------:R-:W-:Y:S01]  /*3db0*/  IMAD.U32 R12, RZ, RZ, UR8 ;  /* 0x00000008ff0c7e24 */ /* 0x000fe2000f8e00ff */
[----:B------:R-:W-:-:S02]  /*3dc0*/  ULOP3.LUT UR67, UR5, 0x3fff, URZ, 0xc0, !UPT ;  /* 0x00003fff05437892 */ /* 0x000fc4000f8ec0ff */
[----:B------:R-:W-:Y:S02]  /*3dd0*/  ULOP3.LUT UR66, UR6, 0x10000, URZ, 0xfc, !UPT ;  /* 0x0001000006427892 */ /* 0x000fe4000f8efcff */
[----:B------:R-:W-:Y:S01]  /*3de0*/  ULOP3.LUT UR67, UR67, 0x10000, URZ, 0xfc, !UPT ;  /* 0x0001000043437892 */ /* 0x000fe2000f8efcff */
[----:B------:R-:W-:-:S03]  /*3df0*/  UMOV UR69, 0x8100910 ;  /* 0x0810091000457882 */ /* 0x000fc60000000000 */
[----:B------:R-:W-:Y:S01]  /*3e00*/  IMAD.U32 R13, RZ, RZ, UR4 ;  /* 0x00000004ff0d7e24 */ /* 0x000fe2000f8e00ff */
[----:B------:R-:W-:Y:S01]  /*3e10*/  NOP ;  /* 0x0000000000007918 */ /* 0x000fe20000000000 */
[----:B------:R-:W-:Y:S06]  /*3e20*/  BAR.ARV 0x6, 0xa0 ;  /* 0x0182800000007b1d */ /* 0x000fec0000002000 */
[----:B------:R-:W1:Y:S02]  /*3e30*/  LDS R5, [UR62+0x130] ;  /* 0x0001303eff057984 */ /* 0x000e640008000800 */
[----:B-1----:R-:W-:-:S13]  /*3e40*/  R2UR UR4, R5 ;  /* 0x00000000050472ca */ /* 0x002fda00000e0000 */
[----:B------:R-:W-:Y:S01]  /*3e50*/  IMAD.U32 R16, RZ, RZ, UR4 ;  /* 0x00000004ff107e24 */ /* 0x000fe2000f8e00ff */
[----:B------:R-:W-:-:S06]  /*3e60*/  USEL UR4, UR8, 0x1, !UP0 ;  /* 0x0000000108047887 */ /* 0x000fcc000c000000 */
[----:B------:R-:W-:-:S07]  /*3e70*/  IMAD.U32 R15, RZ, RZ, UR4 ;  /* 0x00000004ff0f7e24 */ /* 0x000fce000f8e00ff */
.L_x_78:
[C---:B-1----:R-:W-:Y:S02]  /*3e80*/  LEA R3, R10.reuse, UR62, 0x3 ;  /* 0x0000003e0a037c11 */ /* 0x042fe4000f8e18ff */
[----:B------:R-:W-:Y:S02]  /*3e90*/  SHF.L.U32 R4, R9, 0x1f, RZ ;  /* 0x0000001f09047819 */ /* 0x000fe400000006ff */
[----:B------:R-:W-:Y:S02]  /*3ea0*/  LEA R5, R10, UR62, 0x4 ;  /* 0x0000003e0a057c11 */ /* 0x000fe4000f8e20ff */
[----:B------:R-:W1:Y:S02]  /*3eb0*/  SYNCS.PHASECHK.TRANS64.TRYWAIT P0, [R3+URZ+0x80], R4 ;  /* 0x00008004030075a7 */ /* 0x000e6400080011ff */
[----:B-1----:R-:W-:Y:S05]  /*3ec0*/  @!P0 BRA `(.L_x_71) ;  /* 0x0000005000308947 */ /* 0x002fea0003800000 */
.L_x_155:
[----:B-1----:R-:W1:Y:S01]  /*3ed0*/  LDS.128 R4, [R5+0x110] ;  /* 0x0001100005047984 */ /* 0x002e620000000c00 */
[----:B------:R-:W-:Y:S02]  /*3ee0*/  VIADD R3, R3, 0x90 ;  /* 0x0000009003037836 */ /* 0x000fe40000000000 */
[----:B------:R-:W-:Y:S01]  /*3ef0*/  VIADD R10, R10, 0x1 ;  /* 0x000000010a0a7836 */ /* 0x000fe20000000000 */
[----:B------:R-:W-:Y:S01]  /*3f00*/  @!PT LDS RZ, [RZ] ;  /* 0x00000000fffff984 */ /* 0x000fe20000000800 */
[----:B------:R-:W-:Y:S01]  /*3f10*/  @!PT LDS RZ, [RZ] ;  /* 0x00000000fffff984 */ /* 0x000fe20000000800 */
[----:B------:R-:W-:Y:S01]  /*3f20*/  @!PT LDS RZ, [RZ] ;  /* 0x00000000fffff984 */ /* 0x000fe20000000800 */
[----:B------:R-:W-:Y:S01]  /*3f30*/  @!PT LDS RZ, [RZ] ;  /* 0x00000000fffff984 */ /* 0x000fe20000000800 */
[----:B------:R2:W-:Y:S06]  /*3f40*/  MEMBAR.ALL.CTA ;  /* 0x0000000000007992 */ /* 0x0005ec0000008000 */
[----:B--2---:R-:W2:Y:S01]  /*3f50*/  FENCE.VIEW.ASYNC.S ;  /* 0x00000000000073c6 */ /* 0x004ea20000000000 */
[----:B------:R-:W-:-:S04]  /*3f60*/  PRMT R3, RZ, 0x654, R3 ;  /* 0x00000654ff037816 */ /* 0x000fc80000000003 */
[----:B--2---:R2:W-:Y:S01]  /*3f70*/  SYNCS.ARRIVE.TRANS64.RED.A1T0 RZ, [R3+URZ], RZ ;  /* 0x000000ff03ff79a7 */ /* 0x0045e200081004ff */
[----:B-1----:R-:W-:Y:S01]  /*3f80*/  LOP3.LUT P1, RZ, R6, 0x1, RZ, 0xc0, !PT ;  /* 0x0000000106ff7812 */ /* 0x002fe2000782c0ff */
[----:B--2---:R-:W-:-:S12]  /*3f90*/  BRA.U UP3, `(.L_x_72) ;  /* 0x00000009032c7547 */ /* 0x004fd8000b800000 */
[----:B------:R-:W1:Y:S01]  /*3fa0*/  LDCU UR4, c[0x0][0x38c] ;  /* 0x00007180ff0477ac */ /* 0x000e620008000800 */
[----:B------:R-:W-:Y:S02]  /*3fb0*/  R2UR UR5, R14 ;  /* 0x000000000e0572ca */ /* 0x000fe400000e0000 */
[----:B------:R-:W-:Y:S02]  /*3fc0*/  PLOP3.LUT P2, PT, PT, PT, PT, 0x80, 0x8 ;  /* 0x000000000008781c */ /* 0x000fe40003f4f070 */
[----:B------:R-:W-:Y:S02]  /*3fd0*/  SHF.L.U32 R6, R11, 0x1f, RZ ;  /* 0x0000001f0b067819 */ /* 0x000fe400000006ff */
[----:B------:R-:W-:-:S07]  /*3fe0*/  R2UR UR6, R16 ;  /* 0x00000000100672ca */ /* 0x000fce00000e0000 */
[----:B------:R-:W-:Y:S02]  /*3ff0*/  ULEA UR7, UR5, UR62, 0x3 ;  /* 0x0000003e05077291 */ /* 0x000fe4000f8e18ff */
[----:B-1----:R-:W-:-:S04]  /*4000*/  UISETP.GE.AND UP0, UPT, UR4, 0x1, UPT ;  /* 0x000000010400788c */ /* 0x002fc8000bf06270 */
[----:B------:R-:W-:Y:S01]  /*4010*/  IMAD.U32 R4, RZ, RZ, UR7 ;  /* 0x00000007ff047e24 */ /* 0x000fe2000f8e00ff */
[----:B------:R-:W-:Y:S01]  /*4020*/  ULEA UR8, UR5, UR6, 0x5 ;  /* 0x0000000605087291 */ /* 0x000fe2000f8e28ff */
[----:B------:R-:W-:-:S05]  /*4030*/  PLOP3.LUT P0, PT, PT, PT, UP0, 0x80, 0x8 ;  /* 0x000000000008781c */ /* 0x000fca0003f0f008 */
[----:B------:R-:W-:-:S08]  /*4040*/  @UP0 ULEA UR4, UR9, UR62, 0x3 ;  /* 0x0000003e09040291 */ /* 0x000fd0000f8e18ff */
[----:B------:R-:W-:-:S04]  /*4050*/  @P0 SHF.L.U32 R3, R8, 0x1f, RZ ;  /* 0x0000001f08030819 */ /* 0x000fc800000006ff */
[----:B------:R1:W2:Y:S01]  /*4060*/  @P0 SYNCS.PHASECHK.TRANS64.TRYWAIT P2, [UR4], R3 ;  /* 0x00000003ff0005a7 */ /* 0x0002a20008041104 */
[----:B------:R-:W3:Y:S02]  /*4070*/  SYNCS.PHASECHK.TRANS64.TRYWAIT P0, [UR7+0xc0], R6 ;  /* 0x0000c006ff0075a7 */ /* 0x000ee40008001107 */
[----:B-123--:R-:W-:Y:S05]  /*4080*/  @!P0 BRA `(.L_x_73) ;  /* 0x0000004c00d48947 */ /* 0x00efea0003800000 */
.L_x_157:
[----:B------:R-:W-:Y:S01]  /*4090*/  UMOV UR64, UR60 ;  /* 0x0000003c00407c82 */ /* 0x000fe20008000000 */
[----:B------:R-:W-:Y:S05]  /*40a0*/  BRA.U !UP0, `(.L_x_74) ;  /* 0x0000000508d07547 */ /* 0x000fea000b800000 */
[----:B------:R-:W-:Y:S01]  /*40b0*/  R2UR UR4, R15 ;  /* 0x000000000f0472ca */ /* 0x000fe200000e0000 */
[----:B------:R-:W-:Y:S01]  /*40c0*/  UPLOP3.LUT UP2, UPT, UPT, UPT, UPT, 0x40, 0x4 ;  /* 0x000000000004789c */ /* 0x000fe20003f4e870 */
[----:B------:R-:W-:Y:S01]  /*40d0*/  R2UR UR61, R12 ;  /* 0x000000000c3d72ca */ /* 0x000fe200000e0000 */
[----:B------:R-:W-:-:S10]  /*40e0*/  UMOV UR7, UR9 ;  /* 0x0000000900077c82 */ /* 0x000fd40008000000 */
[----:B------:R-:W-:-:S12]  /*40f0*/  UIADD3 UR64, UPT, UPT, UR4, UR60, URZ ;  /* 0x0000003c04407290 */ /* 0x000fd8000fffe0ff */
.L_x_77:
[----:B--2---:R-:W-:Y:S01]  /*4100*/  ULEA UR5, UR7, UR62, 0x3 ;  /* 0x0000003e07057291 */ /* 0x004fe2000f8e18ff */
[----:B------:R-:W-:Y:S11]  /*4110*/  @P2 BRA `(.L_x_75) ;  /* 0x00000000000c2947 */ /* 0x000ff60003800000 */
[----:B-1----:R-:W-:Y:S04]  /*4120*/  SHF.L.U32 R6, R8, 0x1f, RZ ;  /* 0x0000001f08067819 */ /* 0x002fe800000006ff */
[----:B------:R-:W1:Y:S02]  /*4130*/  SYNCS.PHASECHK.TRANS64.TRYWAIT P0, [UR5], R6 ;  /* 0x00000006ff0075a7 */ /* 0x000e640008001105 */
[----:B-1----:R-:W-:Y:S05]  /*4140*/  @!P0 BRA `(.L_x_76) ;  /* 0x0000004c00c08947 */ /* 0x002fea0003800000 */
.L_x_75:
[----:B------:R-:W-:Y:S01]  /*4150*/  UISETP.NE.AND UP0, UPT, UR61, 0x1, UPT ;  /* 0x000000013d00788c */ /* 0x000fe2000bf05270 */
[----:B------:R-:W-:Y:S01]  /*4160*/  PLOP3.LUT P2, PT, PT, PT, PT, 0x80, 0x8 ;  /* 0x000000000008781c */ /* 0x000fe20003f4f070 */
[----:B------:R-:W-:Y:S01]  /*4170*/  UIADD3 UR9, UPT, UPT, UR7, 0x1, URZ ;  /* 0x0000000107097890 */ /* 0x000fe2000fffe0ff */
[----:B-1----:R-:W-:Y:S01]  /*4180*/  MOV.SPILL R6, UR65 ;  /* 0x0000004100067c02 */ /* 0x002fe20009000f00 */
[----:B------:R-:W-:Y:S01]  /*4190*/  UIADD3 UR63, UPT, UPT, UR5, 0x20, URZ ;  /* 0x00000020053f7890 */ /* 0x000fe2000fffe0ff */
[----:B------:R-:W-:Y:S01]  /*41a0*/  MOV.SPILL R5, UR64 ;  /* 0x0000004000057c02 */ /* 0x000fe20009000f00 */
[----:B------:R-:W-:Y:S01]  /*41b0*/  UISETP.NE.AND UP1, UPT, UR9, 0x4, UPT ;  /* 0x000000040900788c */ /* 0x000fe2000bf25270 */
[----:B------:R-:W-:Y:S01]  /*41c0*/  PLOP3.LUT P0, PT, PT, PT, UP0, 0x80, 0x8 ;  /* 0x000000000008781c */ /* 0x000fe20003f0f008 */
[----:B------:R-:W-:Y:S02]  /*41d0*/  ULEA UR6, UR7, UR67, 0xa ;  /* 0x0000004307067291 */ /* 0x000fe4000f8e50ff */
[----:B------:R-:W-:Y:S02]  /*41e0*/  USEL UR5, URZ, 0x1, UP1 ;  /* 0x00000001ff057887 */ /* 0x000fe40008800000 */
[----:B------:R-:W-:Y:S02]  /*41f0*/  USEL UR9, UR9, URZ, UP1 ;  /* 0x000000ff09097287 */ /* 0x000fe40008800000 */
[----:B------:R-:W-:Y:S02]  /*4200*/  ULEA UR4, UR7, UR66, 0xb ;  /* 0x0000004207047291 */ /* 0x000fe4000f8e58ff */
[----:B------:R-:W-:Y:S01]  /*4210*/  @UP0 ULEA UR7, UR9, UR62, 0x3 ;  /* 0x0000003e09070291 */ /* 0x000fe2000f8e18ff */
[----:B------:R-:W-:Y:S01]  /*4220*/  LOP3.LUT R8, R8, UR5, RZ, 0x3c, !PT ;  /* 0x0000000508087c12 */ /* 0x000fe2000f8e3cff */
[----:B------:R-:W-:Y:S02]  /*4230*/  UIADD3 UR20, UPT, UPT, UR6, 0x2, URZ ;  /* 0x0000000206147890 */ /* 0x000fe4000fffe0ff */
[----:B------:R-:W-:Y:S01]  /*4240*/  UIADD3 UR18, UPT, UPT, UR4, 0x2, URZ ;  /* 0x0000000204127890 */ /* 0x000fe2000fffe0ff */
[----:B------:R-:W-:Y:S01]  /*4250*/  @P0 SHF.L.U32 R3, R8, 0x1f, RZ ;  /* 0x0000001f08030819 */ /* 0x000fe200000006ff */
[----:B------:R-:W-:Y:S02]  /*4260*/  UIADD3 UR16, UPT, UPT, UR6, 0x4, URZ ;  /* 0x0000000406107890 */ /* 0x000fe4000fffe0ff */
[----:B------:R-:W-:Y:S01]  /*4270*/  UIADD3 UR10, UPT, UPT, UR4, 0x4, URZ ;  /* 0x00000004040a7890 */ /* 0x000fe2000fffe0ff */
[----:B------:R2:W3:Y:S01]  /*4280*/  @P0 SYNCS.PHASECHK.TRANS64.TRYWAIT P2, [UR7], R3 ;  /* 0x00000003ff0005a7 */ /* 0x0004e20008041107 */
[----:B------:R-:W-:Y:S02]  /*4290*/  UIADD3 UR14, UPT, UPT, UR6, 0x6, URZ ;  /* 0x00000006060e7890 */ /* 0x000fe4000fffe0ff */
        /* <DEDUP_REMOVED lines=21> */
[----:B------:R-:W-:Y:S01]  /*43f0*/  UIADD3 UR61, UPT, UPT, UR61, -0x1, URZ ;  /* 0xffffffff3d3d7890 */ /* 0x000fe2000fffe0ff */
[----:B------:R-:W-:Y:S01]  /*4400*/  UMOV UR7, 0x40004040 ;  /* 0x4000404000077882 */ /* 0x000fe20000000000 */
[----:B------:R-:W-:Y:S01]  /*4410*/  UMOV UR64, 0x0 ;  /* 0x0000000000407882 */ /* 0x000fe20000000000 */
[----:B------:R-:W-:Y:S01]  /*4420*/  UMOV UR65, 0x8100910 ;  /* 0x0810091000417882 */ /* 0x000fe20000000000 */
[----:B------:R-:W-:Y:S01]  /*4430*/  UMOV UR5, 0x40004040 ;  /* 0x4000404000057882 */ /* 0x000fe20000000000 */
[----:B------:R-:W-:Y:S01]  /*4440*/  UMOV UR21, 0x40004040 ;  /* 0x4000404000157882 */ /* 0x000fe20000000000 */
[----:B------:R1:W-:Y:S01]  /*4450*/  UTCHMMA.2CTA gdesc[UR4], gdesc[UR6], tmem[UR8], tmem[UR64], idesc[UR65], UP2 ;  /* 0x00ff4006040075ea */ /* 0x0003e20009200008 */
[----:B------:R-:W-:Y:S01]  /*4460*/  UPLOP3.LUT UP2, UPT, UPT, UPT, UPT, 0x80, 0x8 ;  /* 0x000000000008789c */ /* 0x000fe20003f4f070 */
[----:B------:R-:W-:Y:S01]  /*4470*/  UMOV UR19, 0x40004040 ;  /* 0x4000404000137882 */ /* 0x000fe20000000000 */
[----:B------:R-:W-:Y:S01]  /*4480*/  UMOV UR17, 0x40004040 ;  /* 0x4000404000117882 */ /* 0x000fe20000000000 */
[----:B------:R4:W-:Y:S01]  /*4490*/  UTCHMMA.2CTA gdesc[UR18], gdesc[UR20], tmem[UR8], tmem[UR64], idesc[UR65], UPT ;  /* 0x00ff4014120075ea */ /* 0x0009e2000ba00008 */
        /* <DEDUP_REMOVED lines=19> */
[----:B-1----:R-:W-:Y:S01]  /*45d0*/  UMOV UR7, 0x8100910 ;  /* 0x0810091000077882 */ /* 0x002fe20000000000 */
[----:B------:R-:W-:Y:S01]  /*45e0*/  UMOV UR35, 0x40004040 ;  /* 0x4000404000237882 */ /* 0x000fe20000000000 */
[----:B------:R-:W-:Y:S01]  /*45f0*/  UMOV UR33, 0x40004040 ;  /* 0x4000404000217882 */ /* 0x000fe20000000000 */
[----:B------:R-:W-:Y:S01]  /*4600*/  UMOV UR27, 0x40004040 ;  /* 0x40004040001b7882 */ /* 0x000fe20000000000 */
[----:B------:R-:W-:Y:S01]  /*4610*/  UMOV UR25, 0x40004040 ;  /* 0x4000404000197882 */ /* 0x000fe20000000000 */
[----:B----4-:R-:W-:Y:S02]  /*4620*/  UIADD3 UR20, UPT, UPT, UR4, 0x602, URZ ;  /* 0x0000060204147890 */ /* 0x010fe4000fffe0ff */
[----:B------:R-:W-:Y:S02]  /*4630*/  UIADD3 UR18, UPT, UPT, UR6, 0x304, URZ ;  /* 0x0000030406127890 */ /* 0x000fe4000fffe0ff */
[----:B--2---:R-:W-:Y:S02]  /*4640*/  UIADD3 UR16, UPT, UPT, UR4, 0x604, URZ ;  /* 0x0000060404107890 */ /* 0x004fe4000fffe0ff */
[----:B------:R-:W-:Y:S01]  /*4650*/  UIADD3 UR10, UPT, UPT, UR6, 0x306, URZ ;  /* 0x00000306060a7890 */ /* 0x000fe2000fffe0ff */
[----:B------:R-:W-:Y:S01]  /*4660*/  R2UR.FILL UR65, R6 ;  /* 0x00000000064172ca */ /* 0x000fe200004e0000 */
[----:B------:R-:W-:Y:S01]  /*4670*/  UMOV UR14, 0x0 ;  /* 0x00000000000e7882 */ /* 0x000fe20000000000 */
[----:B------:R-:W-:Y:S01]  /*4680*/  UMOV UR15, 0x8100910 ;  /* 0x08100910000f7882 */ /* 0x000fe20000000000 */
[----:B------:R-:W-:Y:S01]  /*4690*/  UMOV UR12, 0x0 ;  /* 0x00000000000c7882 */ /* 0x000fe20000000000 */
[----:B------:R-:W-:Y:S01]  /*46a0*/  UTCHMMA.2CTA gdesc[UR28], gdesc[UR30], tmem[UR8], tmem[UR14], idesc[UR15], UPT ;  /* 0x00ff0e1e1c0075ea */ /* 0x000fe2000ba00008 */
[----:B------:R-:W-:Y:S01]  /*46b0*/  UTCHMMA.2CTA gdesc[UR56], gdesc[UR58], tmem[UR8], tmem[UR14], idesc[UR15], UPT ;  /* 0x00ff0e3a380075ea */ /* 0x000fe2000ba00008 */
[----:B------:R-:W-:Y:S01]  /*46c0*/  UMOV UR13, 0x8100910 ;  /* 0x08100910000d7882 */ /* 0x000fe20000000000 */
[----:B------:R-:W-:Y:S01]  /*46d0*/  UTCHMMA.2CTA gdesc[UR52], gdesc[UR54], tmem[UR8], tmem[UR14], idesc[UR15], UPT ;  /* 0x00ff0e36340075ea */ /* 0x000fe2000ba00008 */
[----:B------:R-:W-:Y:S01]  /*46e0*/  UIADD3 UR4, UPT, UPT, UR4, 0x606, URZ ;  /* 0x0000060604047890 */ /* 0x000fe2000fffe0ff */
[----:B------:R-:W-:Y:S01]  /*46f0*/  UTCHMMA.2CTA gdesc[UR48], gdesc[UR50], tmem[UR8], tmem[UR12], idesc[UR13], UPT ;  /* 0x00ff0c32300075ea */ /* 0x000fe2000ba00008 */
[----:B------:R-:W-:Y:S01]  /*4700*/  UTCHMMA.2CTA gdesc[UR44], gdesc[UR46], tmem[UR8], tmem[UR12], idesc[UR13], UPT ;  /* 0x00ff0c2e2c0075ea */ /* 0x000fe2000ba00008 */
[----:B------:R-:W-:Y:S01]  /*4710*/  UMOV UR6, 0x0 ;  /* 0x0000000000067882 */ /* 0x000fe20000000000 */
[----:B------:R-:W-:Y:S01]  /*4720*/  UTCHMMA.2CTA gdesc[UR40], gdesc[UR42], tmem[UR8], tmem[UR12], idesc[UR13], UPT ;  /* 0x00ff0c2a280075ea */ /* 0x000fe2000ba00008 */
[----:B------:R1:W-:Y:S01]  /*4730*/  UTCHMMA.2CTA gdesc[UR36], gdesc[UR38], tmem[UR8], tmem[UR6], idesc[UR7], UPT ;  /* 0x00ff0626240075ea */ /* 0x0003e2000ba00008 */
[----:B------:R2:W-:Y:S01]  /*4740*/  UTCHMMA.2CTA gdesc[UR32], gdesc[UR34], tmem[UR8], tmem[UR76], idesc[UR77], UPT ;  /* 0x00ff4c22200075ea */ /* 0x0005e2000ba00008 */
[----:B------:R-:W-:Y:S01]  /*4750*/  UMOV UR23, 0x40004040 ;  /* 0x4000404000177882 */ /* 0x000fe20000000000 */
[----:B------:R2:W-:Y:S01]  /*4760*/  UTCHMMA.2CTA gdesc[UR24], gdesc[UR26], tmem[UR8], tmem[UR74], idesc[UR75], UPT ;  /* 0x00ff4a1a180075ea */ /* 0x0005e2000ba00008 */
[----:B------:R-:W-:Y:S01]  /*4770*/  R2UR.FILL UR64, R5 ;  /* 0x00000000054072ca */ /* 0x000fe200004e0000 */
[----:B------:R2:W-:Y:S01]  /*4780*/  UTCHMMA.2CTA gdesc[UR20], gdesc[UR22], tmem[UR8], tmem[UR72], idesc[UR73], UPT ;  /* 0x00ff4816140075ea */ /* 0x0005e2000ba00008 */
[----:B------:R2:W-:Y:S01]  /*4790*/  UTCHMMA.2CTA gdesc[UR16], gdesc[UR18], tmem[UR8], tmem[UR70], idesc[UR71], UPT ;  /* 0x00ff4612100075ea */ /* 0x0005e2000ba00008 */
[----:B------:R2:W-:Y:S01]  /*47a0*/  UTCHMMA.2CTA gdesc[UR4], gdesc[UR10], tmem[UR8], tmem[UR68], idesc[UR69], UPT ;  /* 0x00ff440a040075ea */ /* 0x0005e2000ba00008 */
[----:B------:R2:W-:Y:S09]  /*47b0*/  UTCBAR.2CTA.MULTICAST [UR63], URZ, UR65 ;  /* 0x000000ff3f0073e9 */ /* 0x0005f20008200841 */
[----:B------:R-:W-:Y:S01]  /*47c0*/  UISETP.NE.AND UP0, UPT, UR60, UR64, UPT ;  /* 0x000000403c00728c */ /* 0x000fe2000bf05270 */
[----:B-1----:R-:W-:Y:S08]  /*47d0*/  UMOV UR7, UR9 ;  /* 0x0000000900077c82 */ /* 0x002ff00008000000 */
[----:B---3--:R-:W-:Y:S05]  /*47e0*/  BRA.U UP0, `(.L_x_77) ;  /* 0xfffffff900447547 */ /* 0x008fea000b83ffff */
.L_x_74:
[----:B--2---:R-:W-:Y:S01]  /*47f0*/  R2UR UR4, R4 ;  /* 0x00000000040472ca */ /* 0x004fe200000e0000 */
[----:B------:R-:W-:Y:S01]  /*4800*/  UMOV UR60, UR64 ;  /* 0x00000040003c7c82 */ /* 0x000fe20008000000 */
[----:B------:R-:W-:-:S11]  /*4810*/  R2UR UR5, R13 ;  /* 0x000000000d0572ca */ /* 0x000fd600000e0000 */
[----:B------:R-:W-:-:S09]  /*4820*/  UIADD3 UR4, UPT, UPT, UR4, 0xa0, URZ ;  /* 0x000000a004047890 */ /* 0x000fd2000fffe0ff */
[----:B------:R2:W-:Y:S01]  /*4830*/  UTCBAR.2CTA.MULTICAST [UR4], URZ, UR5 ;  /* 0x000000ff040073e9 */ /* 0x0005e20008200805 */
[----:B------:R-:W-:Y:S02]  /*4840*/  NOP ;  /* 0x0000000000007918 */ /* 0x000fe40000000000 */
.L_x_72:
[----:B--2---:R-:W-:Y:S02]  /*4850*/  R2UR UR4, R14 ;  /* 0x000000000e0472ca */ /* 0x004fe400000e0000 */
[----:B------:R-:W-:-:S04]  /*4860*/  ISETP.NE.AND P0, PT, R10, 0x2, PT ;  /* 0x000000020a00780c */ /* 0x000fc80003f05270 */
[----:B------:R-:W-:Y:S02]  /*4870*/  SEL R4, RZ, 0x1, P0 ;  /* 0x00000001ff047807 */ /* 0x000fe40000000000 */
[----:B------:R-:W-:Y:S02]  /*4880*/  SEL R10, R10, RZ, P0 ;  /* 0x000000ff0a0a7207 */ /* 0x000fe40000000000 */
[----:B------:R-:W-:-:S03]  /*4890*/  LOP3.LUT R9, R9, R4, RZ, 0x3c, !PT ;  /* 0x0000000409097212 */ /* 0x000fc600078e3cff */
[----:B------:R-:W-:-:S04]  /*48a0*/  UIADD3 UR4, UPT, UPT, UR4, 0x1, URZ ;  /* 0x0000000104047890 */ /* 0x000fc8000fffe0ff */
[----:B------:R-:W-:-:S04]  /*48b0*/  UISETP.NE.AND UP0, UPT, UR4, 0x4, UPT ;  /* 0x000000040400788c */ /* 0x000fc8000bf05270 */
[----:B------:R-:W-:Y:S02]  /*48c0*/  USEL UR5, URZ, 0x1, UP0 ;  /* 0x00000001ff057887 */ /* 0x000fe40008000000 */
[----:B------:R-:W-:-:S04]  /*48d0*/  USEL UR4, UR4, URZ, UP0 ;  /* 0x000000ff04047287 */ /* 0x000fc80008000000 */
[----:B------:R-:W-:Y:S02]  /*48e0*/  LOP3.LUT R11, R11, UR5, RZ, 0x3c, !PT ;  /* 0x000000050b0b7c12 */ /* 0x000fe4000f8e3cff */
[----:B------:R-:W-:Y:S01]  /*48f0*/  IMAD.U32 R14, RZ, RZ, UR4 ;  /* 0x00000004ff0e7e24 */ /* 0x000fe2000f8e00ff */
[----:B------:R-:W-:Y:S06]  /*4900*/  @P1 BRA `(.L_x_78) ;  /* 0xfffffff4005c1947 */ /* 0x000fec000383ffff */
[----:B------:R-:W2:Y:S01]  /*4910*/  S2UR UR8, SR_CgaCtaId ;  /* 0x00000000000879c3 */ /* 0x000ea20000008800 */
[----:B------:R-:W-:Y:S02]  /*4920*/  ELECT P0, URZ, PT ;  /* 0x0000000000ff782f */ /* 0x000fe40003800000 */
[----:B------:R-:W-:Y:S01]  /*4930*/  R2UR UR5, R2 ;  /* 0x00000000020572ca */ /* 0x000fe200000e0000 */
[----:B------:R-:W-:Y:S01]  /*4940*/  UMOV UR4, 0x40 ;  /* 0x0000004000047882 */ /* 0x000fe20000000000 */
[----:B------:R-:W-:-:S03]  /*4950*/  IMAD.MOV.U32 R2, RZ, RZ, 0x1 ;  /* 0x00000001ff027424 */ /* 0x000fc600078e00ff */
[----:B------:R-:W-:Y:S08]  /*4960*/  UVIRTCOUNT.DEALLOC.SMPOOL 0x80 ;  /* 0x000000800000784c */ /* 0x000ff00000000000 */
[----:B------:R-:W-:Y:S02]  /*4970*/  UISETP.NE.AND UP1, UPT, UR5, URZ, UPT ;  /* 0x000000ff0500728c */ /* 0x000fe4000bf25270 */
[----:B--2---:R-:W-:-:S09]  /*4980*/  ULEA UR8, UR8, UR4, 0x18 ;  /* 0x0000000408087291 */ /* 0x004fd2000f8ec0ff */
[----:B------:R2:W-:Y:S01]  /*4990*/  @P0 STS.U8 [UR8+0x1c], R2 ;  /* 0x00001c02ff000988 */ /* 0x0005e20008000008 */
[----:B------:R-:W-:Y:S05]  /*49a0*/  BRA.U UP1, `(.L_x_79) ;  /* 0x0000000101a87547 */ /* 0x000fea000b800000 */
[----:B------:R-:W-:Y:S01]  /*49b0*/  R2UR UR4, R14 ;  /* 0x000000000e0472ca */ /* 0x000fe200000e0000 */
[----:B------:R-:W-:Y:S01]  /*49c0*/  UIADD3 UR7, UPT, UPT, UR62, 0xc0, URZ ;  /* 0x000000c03e077890 */ /* 0x000fe2000fffe0ff */
[----:B-1----:R-:W-:-:S11]  /*49d0*/  SHF.L.U32 R3, R11, 0x1f, RZ ;  /* 0x0000001f0b037819 */ /* 0x002fd600000006ff */
[----:B------:R-:W-:-:S09]  /*49e0*/  ULEA UR4, UR4, UR7, 0x3 ;  /* 0x0000000704047291 */ /* 0x000fd2000f8e18ff */
[----:B------:R-:W1:Y:S02]  /*49f0*/  SYNCS.PHASECHK.TRANS64.TRYWAIT P0, [UR4], R3 ;  /* 0x00000003ff0075a7 */ /* 0x000e640008001104 */
[----:B-1----:R-:W-:Y:S05]  /*4a00*/  @!P0 BRA `(.L_x_80) ;  /* 0x0000004400a88947 */ /* 0x002fea0003800000 */
.L_x_160:
[----:B------:R-:W-:-:S13]  /*4a10*/  R2UR UR4, R14 ;  /* 0x000000000e0472ca */ /* 0x000fda00000e0000 */
[----:B------:R-:W-:-:S04]  /*4a20*/  UIADD3 UR4, UPT, UPT, UR4, 0x1, URZ ;  /* 0x0000000104047890 */ /* 0x000fc8000fffe0ff */
[----:B------:R-:W-:-:S04]  /*4a30*/  UISETP.NE.AND UP0, UPT, UR4, 0x4, UPT ;  /* 0x000000040400788c */ /* 0x000fc8000bf05270 */
[----:B------:R-:W-:Y:S02]  /*4a40*/  USEL UR6, URZ, 0x1, UP0 ;  /* 0x00000001ff067887 */ /* 0x000fe40008000000 */
[----:B------:R-:W-:-:S04]  /*4a50*/  USEL UR4, UR4, URZ, UP0 ;  /* 0x000000ff04047287 */ /* 0x000fc80008000000 */
[----:B------:R-:W-:Y:S01]  /*4a60*/  ULEA UR5, UR4, UR7, 0x3 ;  /* 0x0000000704057291 */ /* 0x000fe2000f8e18ff */
[----:B-1----:R-:W-:-:S04]  /*4a70*/  LOP3.LUT R3, R11, UR6, RZ, 0x3c, !PT ;  /* 0x000000060b037c12 */ /* 0x002fc8000f8e3cff */
[----:B------:R-:W-:-:S04]  /*4a80*/  SHF.L.U32 R5, R3, 0x1f, RZ ;  /* 0x0000001f03057819 */ /* 0x000fc800000006ff */
[----:B------:R-:W1:Y:S02]  /*4a90*/  SYNCS.PHASECHK.TRANS64.TRYWAIT P0, [UR5], R5 ;  /* 0x00000005ff0075a7 */ /* 0x000e640008001105 */
[----:B-1----:R-:W-:Y:S05]  /*4aa0*/  @!P0 BRA `(.L_x_81) ;  /* 0x0000004400988947 */ /* 0x002fea0003800000 */
.L_x_162:
        /* <DEDUP_REMOVED lines=9> */
.L_x_164:
[----:B------:R-:W-:-:S04]  /*4b40*/  UIADD3 UR4, UPT, UPT, UR4, 0x1, URZ ;  /* 0x0000000104047890 */ /* 0x000fc8000fffe0ff */
[----:B------:R-:W-:-:S04]  /*4b50*/  UISETP.NE.AND UP0, UPT, UR4, 0x4, UPT ;  /* 0x000000040400788c */ /* 0x000fc8000bf05270 */
[----:B------:R-:W-:Y:S02]  /*4b60*/  USEL UR5, URZ, 0x1, UP0 ;  /* 0x00000001ff057887 */ /* 0x000fe40008000000 */
[----:B------:R-:W-:-:S04]  /*4b70*/  USEL UR4, UR4, URZ, UP0 ;  /* 0x000000ff04047287 */ /* 0x000fc80008000000 */
[----:B------:R-:W-:Y:S01]  /*4b80*/  ULEA UR4, UR4, UR7, 0x3 ;  /* 0x0000000704047291 */ /* 0x000fe2000f8e18ff */
[----:B------:R-:W-:-:S04]  /*4b90*/  LOP3.LUT R3, R3, UR5, RZ, 0x3c, !PT ;  /* 0x0000000503037c12 */ /* 0x000fc8000f8e3cff */
[----:B------:R-:W-:Y:S01]  /*4ba0*/  SHF.L.U32 R3, R3, 0x1f, RZ ;  /* 0x0000001f03037819 */ /* 0x000fe200000006ff */
[----:B-12---:R-:W-:-:S04]  /*4bb0*/  IMAD.U32 R2, RZ, RZ, UR4 ;  /* 0x00000004ff027e24 */ /* 0x006fc8000f8e00ff */
[----:B------:R1:W2:Y:S03]  /*4bc0*/  SYNCS.PHASECHK.TRANS64.TRYWAIT P0, [R2+URZ], R3 ;  /* 0x00000003020075a7 */ /* 0x0002a600080011ff */
[----:B--2---:R-:W-:Y:S05]  /*4bd0*/  @!P0 NANOSLEEP.SYNCS 0x989680 ;  /* 0x009896800000895d */ /* 0x004fea0003900000 */
[----:B------:R-:W2:Y:S02]  /*4be0*/  @!P0 SYNCS.PHASECHK.TRANS64 P0, [R2+URZ], R3 ;  /* 0x00000003020085a7 */ /* 0x000ea400080010ff */
[----:B--2---:R-:W-:Y:S05]  /*4bf0*/  @P0 BRA `(.L_x_83) ;  /* 0x0000000000240947 */ /* 0x004fea0003800000 */
.L_x_84:
[----:B--2---:R2:W3:Y:S02]  /*4c00*/  SYNCS.PHASECHK.TRANS64.TRYWAIT P0, [R2+URZ], R3 ;  /* 0x00000003020075a7 */ /* 0x0044e400080011ff */
[----:B---3--:R-:W-:Y:S05]  /*4c10*/  @!P0 NANOSLEEP.SYNCS 0x989680 ;  /* 0x009896800000895d */ /* 0x008fea0003900000 */
[----:B------:R-:W3:Y:S02]  /*4c20*/  @!P0 SYNCS.PHASECHK.TRANS64 P0, [R2+URZ], R3 ;  /* 0x00000003020085a7 */ /* 0x000ee400080010ff */
[----:B---3--:R-:W-:Y:S05]  /*4c30*/  @!P0 BRA `(.L_x_84) ;  /* 0xfffffffc00f08947 */ /* 0x008fea000383ffff */
[----:B------:R-:W-:Y:S05]  /*4c40*/  BRA `(.L_x_83) ;  /* 0x0000000000107947 */ /* 0x000fea0003800000 */
.L_x_79:
[----:B------:R-:W-:Y:S01]  /*4c50*/  R2UR UR5, R0 ;  /* 0x00000000000572ca */ /* 0x000fe200000e0000 */
[----:B------:R-:W-:-:S12]  /*4c60*/  UIADD3 UR4, UPT, UPT, UR62, 0x100, URZ ;  /* 0x000001003e047890 */ /* 0x000fd8000fffe0ff */
[----:B------:R-:W-:-:S09]  /*4c70*/  UPRMT UR4, UR5, 0x654, UR4 ;  /* 0x0000065405047896 */ /* 0x000fd20008000004 */
[----:B------:R-:W-:Y:S03]  /*4c80*/  SYNCS.ARRIVE.TRANS64.RED.A1T0 RZ, [UR4], RZ ;  /* 0x000000ffffff79a7 */ /* 0x000fe60008100404 */
.L_x_83:
[----:B-12---:R-:W-:Y:S01]  /*4c90*/  SHF.L.U32 R3, RZ, 0x1f, RZ ;  /* 0x0000001fff037819 */ /* 0x006fe200000006ff */
[----:B------:R-:W-:Y:S01]  /*4ca0*/  UIADD3 UR4, UPT, UPT, UR62, 0x100, URZ ;  /* 0x000001003e047890 */ /* 0x000fe2000fffe0ff */
[----:B------:R-:W-:Y:S02]  /*4cb0*/  PLOP3.LUT P0, PT, PT, PT, UP1, 0x80, 0x8 ;  /* 0x000000000008781c */ /* 0x000fe40003f0f018 */
[----:B------:R-:W1:Y:S02]  /*4cc0*/  SYNCS.PHASECHK.TRANS64.TRYWAIT P1, [UR62+0x100], R3 ;  /* 0x00010003ff0075a7 */ /* 0x000e64000802113e */
[----:B-1----:R-:W-:Y:S09]  /*4cd0*/  @!P1 BRA `(.L_x_85) ;  /* 0x00000044003c9947 */ /* 0x002ff20003800000 */
.L_x_166:
[----:B------:R-:W-:Y:S02]  /*4ce0*/  R2UR UR6, R0 ;  /* 0x00000000000672ca */ /* 0x000fe400000e0000 */
[----:B------:R-:W-:-:S11]  /*4cf0*/  R2UR UR5, R16 ;  /* 0x00000000100572ca */ /* 0x000fd600000e0000 */
[----:B------:R-:W-:-:S03]  /*4d00*/  @!UP1 UPRMT UR4, UR6, 0x654, UR4 ;  /* 0x0000065406049896 */ /* 0x000fc60008000004 */
[----:B------:R-:W-:-:S06]  /*4d10*/  UMOV UR6, 0x1 ;  /* 0x0000000100067882 */ /* 0x000fcc0000000000 */
[----:B------:R-:W-:Y:S01]  /*4d20*/  @!P0 SYNCS.ARRIVE.TRANS64.RED.A1T0 RZ, [UR4], RZ ;  /* 0x000000ffffff89a7 */ /* 0x000fe20008100404 */
[----:B------:R-:W-:Y:S01]  /*4d30*/  NOP ;  /* 0x0000000000007918 */ /* 0x000fe20000000000 */
[----:B------:R-:W2:Y:S01]  /*4d40*/  LDS R0, [UR8+0x14] ;  /* 0x00001408ff007984 */ /* 0x000ea20008000800 */
[----:B------:R-:W-:-:S03]  /*4d50*/  ULOP3.LUT UR4, UR5, 0xffff, URZ, 0xc0, !UPT ;  /* 0x0000ffff05047892 */ /* 0x000fc6000f8ec0ff */
[----:B------:R-:W-:Y:S01]  /*4d60*/  UMOV UR5, 0xffff ;  /* 0x0000ffff00057882 */ /* 0x000fe20000000000 */
[----:B------:R-:W-:-:S04]  /*4d70*/  USHF.R.U32.HI UR4, URZ, 0x5, UR4 ;  /* 0x00000005ff047899 */ /* 0x000fc80008011604 */
[----:B------:R-:W-:Y:S02]  /*4d80*/  USHF.L.U32 UR5, UR5, UR4, URZ ;  /* 0x0000000405057299 */ /* 0x000fe400080006ff */
[----:B------:R-:W-:-:S04]  /*4d90*/  USHF.L.U32 UR4, UR6, UR4, URZ ;  /* 0x0000000406047299 */ /* 0x000fc800080006ff */
[----:B--2---:R-:W-:-:S04]  /*4da0*/  LOP3.LUT R0, R0, UR5, RZ, 0xc0, !PT ;  /* 0x0000000500007c12 */ /* 0x004fc8000f8ec0ff */
[----:B------:R-:W-:-:S13]  /*4db0*/  ISETP.NE.AND P0, PT, R0, UR5, PT ;  /* 0x0000000500007c0c */ /* 0x000fda000bf05270 */
[----:B------:R-:W-:Y:S05]  /*4dc0*/  @P0 BRA `(.L_x_86) ;  /* 0x0000000000580947 */ /* 0x000fea0003800000 */
[----:B------:R-:W2:Y:S02]  /*4dd0*/  LDS R0, [UR8+0x18] ;  /* 0x00001808ff007984 */ /* 0x000ea40008000800 */
[----:B--2---:R-:W-:-:S04]  /*4de0*/  LOP3.LUT R0, R0, UR4, RZ, 0xc0, !PT ;  /* 0x0000000400007c12 */ /* 0x004fc8000f8ec0ff */
[----:B------:R-:W-:-:S13]  /*4df0*/  ISETP.NE.AND P0, PT, R0, UR4, PT ;  /* 0x0000000400007c0c */ /* 0x000fda000bf05270 */
[----:B------:R-:W-:Y:S05]  /*4e00*/  @P0 BRA `(.L_x_87) ;  /* 0x00000000003c0947 */ /* 0x000fea0003800000 */
[----:B-1----:R-:W1:Y:S01]  /*4e10*/  S2R R2, SR_LANEID ;  /* 0x0000000000027919 */ /* 0x002e620000000000 */
[----:B------:R-:W-:Y:S01]  /*4e20*/  ULOP3.LUT UR5, URZ, UR5, URZ, 0x33, !UPT ;  /* 0x00000005ff057292 */ /* 0x000fe2000f8e33ff */
[----:B------:R-:W-:Y:S01]  /*4e30*/  LOP3.LUT R4, RZ, UR4, RZ, 0x33, !PT ;  /* 0x00000004ff047c12 */ /* 0x000fe2000f8e33ff */
[----:B------:R-:W-:Y:S02]  /*4e40*/  VOTEU.ANY UR4, UPT, PT ;  /* 0x0000000000047886 */ /* 0x000fe400038e0100 */
[----:B------:R-:W-:Y:S01]  /*4e50*/  UFLO.U32 UR4, UR4 ;  /* 0x00000004000472bd */ /* 0x000fe200080e0000 */
[----:B------:R-:W2:Y:S01]  /*4e60*/  REDUX UR6, R4 ;  /* 0x00000000040673c4 */ /* 0x000ea20000000000 */
[----:B------:R-:W-:-:S06]  /*4e70*/  IMAD.U32 R0, RZ, RZ, UR5 ;  /* 0x00000005ff007e24 */ /* 0x000fcc000f8e00ff */
[----:B------:R3:W-:Y:S01]  /*4e80*/  UTCATOMSWS.AND URZ, UR5 ;  /* 0x0000000500ff79e3 */ /* 0x0007e20008000000 */
[----:B------:R-:W4:Y:S01]  /*4e90*/  REDUX UR7, R0 ;  /* 0x00000000000773c4 */ /* 0x000f220000000000 */
[----:B-1----:R-:W-:Y:S01]  /*4ea0*/  ISETP.EQ.U32.AND P0, PT, R2, UR4, PT ;  /* 0x0000000402007c0c */ /* 0x002fe2000bf02070 */
[----:B--2---:R-:W-:Y:S01]  /*4eb0*/  IMAD.U32 R2, RZ, RZ, UR6 ;  /* 0x00000006ff027e24 */ /* 0x004fe2000f8e00ff */
[----:B----4-:R-:W-:-:S11]  /*4ec0*/  MOV R3, UR7 ;  /* 0x0000000700037c02 */ /* 0x010fd60008000f00 */
[----:B------:R3:W-:Y:S04]  /*4ed0*/  @P0 ATOMS.AND RZ, [UR8+0x14], R3 ;  /* 0x00001403ffff098c */ /* 0x0007e8000a800008 */
[----:B------:R3:W-:Y:S01]  /*4ee0*/  @P0 ATOMS.AND RZ, [UR8+0x18], R2 ;  /* 0x00001802ffff098c */ /* 0x0007e2000a800008 */
[----:B------:R-:W-:Y:S05]  /*4ef0*/  BRA `(.L_x_88) ;  /* 0x0000000000147947 */ /* 0x000fea0003800000 */
.L_x_87:
[----:B-1----:R-:W-:Y:S02]  /*4f00*/  MOV R2, 0x4f20 ;  /* 0x00004f2000027802 */ /* 0x002fe40000000f00 */
[----:B-----5:R-:W-:Y:S05]  /*4f10*/  CALL.REL.NOINC `($__internal_0_$__cuda_sm10x_tcgen05_guardrail_trap_col_being_dealloced_not_returned_by_alloc) ;  /* 0x0000004400a07944 */ /* 0x020fea0003c00000 */
[----:B------:R-:W-:Y:S05]  /*4f20*/  BRA `(.L_x_88) ;  /* 0x0000000000087947 */ /* 0x000fea0003800000 */
.L_x_86:
[----:B-1----:R-:W-:Y:S02]  /*4f30*/  MOV R2, 0x4f50 ;  /* 0x00004f5000027802 */ /* 0x002fe40000000f00 */
[----:B-----5:R-:W-:Y:S05]  /*4f40*/  CALL.REL.NOINC `($__internal_2_$__cuda_sm10x_tcgen05_guardrail_trap_unallocated_columns_being_dealloced) ;  /* 0x0000004400ac7944 */ /* 0x020fea0003c00000 */
.L_x_88:
[----:B------:R-:W-:Y:S01]  /*4f50*/  NOP ;  /* 0x0000000000007918 */ /* 0x000fe20000000000 */
[----:B---3--:R-:W-:Y:S05]  /*4f60*/  EXIT ;  /* 0x000000000000794d */ /* 0x008fea0003800000 */
.L_x_59:
[----:B------:R-:W-:-:S09]  /*4f70*/  UISETP.NE.OR UP0, UPT, UR20, 0x3, !UP4 ;  /* 0x000000031400788c */ /* 0x000fd2000e705670 */
[----:B------:R-:W-:Y:S05]  /*4f80*/  BRA.U UP0, `(.L_x_89) ;  /* 0x00000011005c7547 */ /* 0x000fea000b800000 */
[----:B------:R-:W2:Y:S01]  /*4f90*/  LDCU.64 UR4, c[0x0][0x888] ;  /* 0x00011100ff0477ac */ /* 0x000ea20008000a00 */
[----:B------:R-:W3:Y:S01]  /*4fa0*/  LDC.64 R12, c[0x0][0x348] ;  /* 0x0000d200ff0c7b82 */ /* 0x000ee20000000a00 */
[----:B------:R-:W-:Y:S02]  /*4fb0*/  HFMA2 R9, -RZ, RZ, 0, 0 ;  /* 0x00000000ff097431 */ /* 0x000fe400000001ff */
[----:B------:R-:W-:Y:S01]  /*4fc0*/  IMAD.MOV.U32 R11, RZ, RZ, 0x1 ;  /* 0x00000001ff0b7424 */ /* 0x000fe200078e00ff */
[----:B------:R-:W4:Y:S01]  /*4fd0*/  LDCU UR40, c[0x0][0x370] ;  /* 0x00006e00ff2877ac */ /* 0x000f220008000800 */
[----:B------:R-:W-:Y:S01]  /*4fe0*/  IMAD.MOV.U32 R10, RZ, RZ, RZ ;  /* 0x000000ffff0a7224 */ /* 0x000fe200078e00ff */
[----:B------:R-:W-:Y:S01]  /*4ff0*/  MOV R3, 0x2000 ;  /* 0x0000200000037802 */ /* 0x000fe20000000f00 */
[----:B------:R-:W4:Y:S01]  /*5000*/  LDCU.128 UR32, c[0x0][0xb10] ;  /* 0x00016200ff2077ac */ /* 0x000f220008000c00 */
[----:B------:R-:W1:Y:S01]  /*5010*/  LDCU UR38, c[0x0][0x374] ;  /* 0x00006e80ff2677ac */ /* 0x000e620008000800 */
[----:B------:R-:W1:Y:S01]  /*5020*/  LDCU.64 UR30, c[0x0][0x890] ;  /* 0x00011200ff1e77ac */ /* 0x000e620008000a00 */
[----:B--2---:R-:W-:Y:S01]  /*5030*/  UISETP.NE.U32.AND UP0, UPT, UR4, URZ, UPT ;  /* 0x000000ff0400728c */ /* 0x004fe2000bf05070 */
[----:B------:R-:W2:Y:S01]  /*5040*/  LDCU UR15, c[0x0][0xb0c] ;  /* 0x00016180ff0f77ac */ /* 0x000ea20008000800 */
[----:B------:R-:W3:Y:S01]  /*5050*/  LDCU UR44, c[0x0][0xb20] ;  /* 0x00016400ff2c77ac */ /* 0x000ee20008000800 */
[----:B------:R-:W3:Y:S01]  /*5060*/  LDCU UR4, c[0x0][0xb30] ;  /* 0x00016600ff0477ac */ /* 0x000ee20008000800 */
[----:B----4-:R-:W-:-:S02]  /*5070*/  UIMAD.WIDE.U32 UR6, UR40, UR32, URZ ;  /* 0x00000020280672a5 */ /* 0x010fc4000f8e00ff */
[----:B-1----:R-:W-:Y:S02]  /*5080*/  UIMAD.WIDE.U32 UR8, UR38, UR35, URZ ;  /* 0x00000023260872a5 */ /* 0x002fe4000f8e00ff */
[----:B------:R-:W-:Y:S02]  /*5090*/  UISETP.NE.U32.AND UP6, UPT, UR30, URZ, UPT ;  /* 0x000000ff1e00728c */ /* 0x000fe4000bfc5070 */
[----:B------:R-:W-:Y:S01]  /*50a0*/  UISETP.NE.AND.EX UP5, UPT, UR5, URZ, UPT, UP0 ;  /* 0x000000ff0500728c */ /* 0x000fe2000bfa5300 */
[----:B------:R-:W-:Y:S01]  /*50b0*/  UMOV UR21, 0x400 ;  /* 0x0000040000157882 */ /* 0x000fe20000000000 */
[----:B------:R-:W-:Y:S01]  /*50c0*/  UISETP.NE.AND UP0, UPT, UR39, 0x1, UPT ;  /* 0x000000012700788c */ /* 0x000fe2000bf05270 */
[----:B------:R-:W-:Y:S01]  /*50d0*/  UMOV UR6, UR7 ;  /* 0x0000000700067c82 */ /* 0x000fe20008000000 */
[----:B------:R-:W-:Y:S01]  /*50e0*/  UMOV UR41, UR9 ;  /* 0x0000000900297c82 */ /* 0x000fe20008000000 */
[----:B--2---:R-:W-:Y:S01]  /*50f0*/  UISETP.NE.AND UP0, UPT, UR15, 0x1, UPT ;  /* 0x000000010f00788c */ /* 0x004fe2000bf05270 */
[----:B------:R-:W-:Y:S01]  /*5100*/  UMOV UR25, URZ ;  /* 0x000000ff00197c82 */ /* 0x000fe20008000000 */
[----:B------:R-:W-:-:S02]  /*5110*/  UPLOP3.LUT UP4, UPT, UPT, UPT, UPT, 0x40, 0x4 ;  /* 0x000000000004789c */ /* 0x000fc40003f8e870 */
[----:B------:R-:W-:Y:S01]  /*5120*/  UISETP.GE.AND UP2, UPT, UR39, 0x1, UPT ;  /* 0x000000012700788c */ /* 0x000fe2000bf46270 */
[----:B------:R-:W1:Y:S01]  /*5130*/  LDCU.64 UR22, c[0x0][0xb28] ;  /* 0x00016500ff1677ac */ /* 0x000e620008000a00 */
[----:B------:R-:W-:Y:S02]  /*5140*/  ULEA UR21, UR62, UR21, 0x18 ;  /* 0x000000153e157291 */ /* 0x000fe4000f8ec0ff */
[----:B------:R-:W-:Y:S02]  /*5150*/  UISETP.NE.AND.EX UP6, UPT, UR31, URZ, UPT, UP6 ;  /* 0x000000ff1f00728c */ /* 0x000fe4000bfc5360 */
[----:B------:R-:W-:Y:S02]  /*5160*/  USHF.R.U32.HI UR42, URZ, UR33, UR6 ;  /* 0x00000021ff2a7299 */ /* 0x000fe40008011606 */
[----:B---3--:R-:W-:Y:S02]  /*5170*/  USHF.R.U32.HI UR41, URZ, UR44, UR41 ;  /* 0x0000002cff297299 */ /* 0x008fe40008011629 */
[----:B------:R-:W-:-:S02]  /*5180*/  UISETP.NE.AND UP0, UPT, UR34, 0x1, UPT ;  /* 0x000000012200788c */ /* 0x000fc4000bf05270 */
[----:B------:R-:W-:-:S11]  /*5190*/  UISETP.NE.AND UP3, UPT, UR4, 0x1, UPT ;  /* 0x000000010400788c */ /* 0x000fd6000bf65270 */
.L_x_98:
[C---:B------:R-:W-:Y:S02]  /*51a0*/  LEA R8, R10.reuse, UR21, 0x3 ;  /* 0x000000150a087c11 */ /* 0x040fe4000f8e18ff */
[----:B------:R-:W-:Y:S02]  /*51b0*/  SHF.L.U32 R5, R9, 0x1f, RZ ;  /* 0x0000001f09057819 */ /* 0x000fe400000006ff */
[----:B------:R-:W-:Y:S02]  /*51c0*/  LEA R6, R10, UR21, 0x4 ;  /* 0x000000150a067c11 */ /* 0x000fe4000f8e20ff */
[----:B--2---:R-:W2:Y:S02]  /*51d0*/  SYNCS.PHASECHK.TRANS64.TRYWAIT P0, [R8+URZ+0x80], R5 ;  /* 0x00008005080075a7 */ /* 0x004ea400080011ff */
[----:B--2---:R-:W-:Y:S05]  /*51e0*/  @!P0 BRA `(.L_x_90) ;  /* 0x0000004000108947 */ /* 0x004fea0003800000 */
.L_x_167:
[----:B--2---:R-:W2:Y:S01]  /*51f0*/  LDS.128 R4, [R6+0x110] ;  /* 0x0001100006047984 */ /* 0x004ea20000000c00 */
[----:B------:R-:W-:Y:S01]  /*5200*/  UISETP.GE.AND UP0, UPT, UR39, 0x1, UPT ;  /* 0x000000012700788c */ /* 0x000fe2000bf06270 */
[----:B------:R-:W-:Y:S01]  /*5210*/  @!PT LDS RZ, [RZ] ;  /* 0x00000000fffff984 */ /* 0x000fe20000000800 */
[----:B------:R-:W-:Y:S01]  /*5220*/  @!PT LDS RZ, [RZ] ;  /* 0x00000000fffff984 */ /* 0x000fe20000000800 */
[----:B------:R-:W-:Y:S01]  /*5230*/  @!PT LDS RZ, [RZ] ;  /* 0x00000000fffff984 */ /* 0x000fe20000000800 */
[----:B------:R-:W-:Y:S01]  /*5240*/  @!PT LDS RZ, [RZ] ;  /* 0x00000000fffff984 */ /* 0x000fe20000000800 */
[----:B------:R3:W-:Y:S06]  /*5250*/  MEMBAR.ALL.CTA ;  /* 0x0000000000007992 */ /* 0x0007ec0000008000 */
[----:B---3--:R-:W3:Y:S01]  /*5260*/  FENCE.VIEW.ASYNC.S ;  /* 0x00000000000073c6 */ /* 0x008ee20000000000 */
[----:B--2---:R-:W-:Y:S11]  /*5270*/  LOP3.LUT P0, RZ, R6, 0x1, RZ, 0xc0, !PT ;  /* 0x0000000106ff7812 */ /* 0x004ff6000780c0ff */
[----:B------:R-:W-:Y:S02]  /*5280*/  @!UPT UIADD3 URZ, UPT, UPT, URZ, URZ, URZ ;  /* 0x000000fffffff290 */ /* 0x000fe4000fffe0ff */
[----:B---3--:R-:W-:Y:S01]  /*5290*/  VOTEU.ANY UP2, P0 ;  /* 0x0000000000ff7886 */ /* 0x008fe20000040100 */
[----:B------:R-:W-:Y:S11]  /*52a0*/  PLOP3.LUT P0, PT, PT, PT, UP2, 0x80, 0x8 ;  /* 0x000000000008781c */ /* 0x000ff60003f0f028 */
[----:B------:R-:W-:Y:S02]  /*52b0*/  @!UPT UIADD3 URZ, UPT, UPT, URZ, URZ, URZ ;  /* 0x000000fffffff290 */ /* 0x000fe4000fffe0ff */
[----:B------:R-:W-:Y:S02]  /*52c0*/  @P0 SHF.R.U32.HI R0, RZ, 0x10, R5 ;  /* 0x00000010ff000819 */ /* 0x000fe40000011605 */
[----:B------:R-:W-:Y:S02]  /*52d0*/  @P0 MOV R2, R4 ;  /* 0x0000000400020202 */ /* 0x000fe40000000f00 */
[----:B------:R-:W-:Y:S01]  /*52e0*/  @P0 R2UR UR4, R0 ;  /* 0x00000000000402ca */ /* 0x000fe200000e0000 */
[----:B------:R-:W-:Y:S01]  /*52f0*/  VIADD R0, R8, 0x90 ;  /* 0x0000009008007836 */ /* 0x000fe20000000000 */
[----:B------:R-:W-:Y:S02]  /*5300*/  @P0 LOP3.LUT R4, R5, 0xffff, RZ, 0xc0, !PT ;  /* 0x0000ffff05040812 */ /* 0x000fe400078ec0ff */
[----:B------:R-:W-:Y:S02]  /*5310*/  @P0 R2UR UR6, R2 ;  /* 0x00000000020602ca */ /* 0x000fe400000e0000 */
[----:B------:R-:W-:Y:S02]  /*5320*/  PRMT R0, RZ, 0x654, R0 ;  /* 0x00000654ff007816 */ /* 0x000fe40000000000 */
[----:B------:R-:W-:Y:S02]  /*5330*/  @P0 R2UR UR5, R4 ;  /* 0x00000000040502ca */ /* 0x000fe400000e0000 */
[----:B------:R2:W-:Y:S03]  /*5340*/  SYNCS.ARRIVE.TRANS64.RED.A1T0 RZ, [R0+URZ], RZ ;  /* 0x000000ff00ff79a7 */ /* 0x0005e600081004ff */
[----:B------:R-:W-:Y:S04]  /*5350*/  @UP2 UMOV UR29, UR4 ;  /* 0x00000004001d2c82 */ /* 0x000fe80008000000 */
[----:B------:R-:W-:Y:S04]  /*5360*/  @UP2 UMOV UR14, UR6 ;  /* 0x00000006000e2c82 */ /* 0x000fe80008000000 */
[----:B------:R-:W-:Y:S01]  /*5370*/  @UP2 UMOV UR13, UR5 ;  /* 0x00000005000d2c82 */ /* 0x000fe20008000000 */
[----:B------:R-:W-:Y:S05]  /*5380*/  BRA.U !UP0, `(.L_x_91) ;  /* 0x0000000108c07547 */ /* 0x000fea000b800000 */
[----:B------:R-:W-:Y:S02]  /*5390*/  UIMAD.WIDE.U32 UR8, UR13, UR35, URZ ;  /* 0x000000230d0872a5 */ /* 0x000fe4000f8e00ff */
[----:B------:R-:W-:Y:S02]  /*53a0*/  UP2UR UR12, UPR, URZ, 0x4 ;  /* 0x00000004ff0c7883 */ /* 0x000fe40008000000 */
[----:B------:R-:W-:Y:S02]  /*53b0*/  UISETP.NE.AND UP2, UPT, UR34, 0x1, UPT ;  /* 0x000000012200788c */ /* 0x000fe4000bf45270 */
[----:B------:R-:W-:Y:S02]  /*53c0*/  UIMAD.WIDE.U32 UR10, UR14, UR32, URZ ;  /* 0x000000200e0a72a5 */ /* 0x000fe4000f8e00ff */
[----:B------:R-:W-:Y:S02]  /*53d0*/  USEL UR4, UR38, UR41, !UP2 ;  /* 0x0000002926047287 */ /* 0x000fe4000d000000 */
[----:B------:R-:W-:Y:S02]  /*53e0*/  UISETP.NE.AND UP0, UPT, UR15, 0x1, UPT ;  /* 0x000000010f00788c */ /* 0x000fe4000bf05270 */
[----:B------:R-:W-:Y:S02]  /*53f0*/  UP2UR UR20, UPR, URZ, 0x2 ;  /* 0x00000002ff147883 */ /* 0x000fe40008000000 */
[----:B------:R-:W-:Y:S02]  /*5400*/  UISETP.NE.AND UP1, UPT, UR39, 0x1, UPT ;  /* 0x000000012700788c */ /* 0x000fe4000bf25270 */
[----:B-1----:R-:W-:Y:S02]  /*5410*/  UIMAD.WIDE.U32 UR16, UR4, UR22, URZ ;  /* 0x00000016041072a5 */ /* 0x002fe4000f8e00ff */
[----:B------:R-:W-:Y:S01]  /*5420*/  USEL UR7, UR40, UR42, !UP0 ;  /* 0x0000002a28077287 */ /* 0x000fe2000c000000 */
[----:B------:R-:W-:Y:S02]  /*5430*/  UMOV UR5, UR9 ;  /* 0x0000000900057c82 */ /* 0x000fe40008000000 */
[----:B------:R-:W-:Y:S02]  /*5440*/  USHF.R.U32.HI UR6, URZ, UR44, UR5 ;  /* 0x0000002cff067299 */ /* 0x000fe40008011605 */
[----:B------:R-:W-:Y:S02]  /*5450*/  UIMAD.WIDE.U32 UR18, UR7, UR22, URZ ;  /* 0x00000016071272a5 */ /* 0x000fe4000f8e00ff */
[----:B------:R-:W-:Y:S02]  /*5460*/  USEL UR6, UR13, UR6, !UP2 ;  /* 0x000000060d067287 */ /* 0x000fe4000d000000 */
[----:B------:R-:W-:Y:S01]  /*5470*/  UISETP.NE.AND UP2, UPT, UR12, URZ, UPT ;  /* 0x000000ff0c00728c */ /* 0x000fe2000bf45270 */
[----:B------:R-:W-:Y:S01]  /*5480*/  UMOV UR5, UR11 ;  /* 0x0000000b00057c82 */ /* 0x000fe20008000000 */
[----:B------:R-:W-:Y:S02]  /*5490*/  UIMAD.WIDE.U32 UR10, UR6, UR22, URZ ;  /* 0x00000016060a72a5 */ /* 0x000fe4000f8e00ff */
[----:B------:R-:W-:Y:S03]  /*54a0*/  USHF.R.U32.HI UR8, URZ, UR33, UR5 ;  /* 0x00000021ff087299 */ /* 0x000fe60008011605 */
[----:B------:R-:W-:Y:S02]  /*54b0*/  UMOV UR5, UR17 ;  /* 0x0000001100057c82 */ /* 0x000fe40008000000 */
[----:B------:R-:W-:Y:S03]  /*54c0*/  @UP1 USHF.R.U32.HI UR4, URZ, UR23, UR5 ;  /* 0x00000017ff041299 */ /* 0x000fe60008011605 */
[----:B------:R-:W-:Y:S01]  /*54d0*/  UMOV UR5, UR19 ;  /* 0x0000001300057c82 */ /* 0x000fe20008000000 */
[----:B------:R-:W-:Y:S02]  /*54e0*/  UIMAD UR4, UR39, UR4, URZ ;  /* 0x00000004270472a4 */ /* 0x000fe4000f8e02ff */
[----:B------:R-:W-:Y:S02]  /*54f0*/  @UP1 USHF.R.U32.HI UR7, URZ, UR23, UR5 ;  /* 0x00000017ff071299 */ /* 0x000fe40008011605 */
[----:B------:R-:W-:Y:S02]  /*5500*/  USEL UR5, UR14, UR8, !UP0 ;  /* 0x000000080e057287 */ /* 0x000fe4000c000000 */
[----:B------:R-:W-:Y:S02]  /*5510*/  UIMAD UR8, UR39, UR7, URZ ;  /* 0x00000007270872a4 */ /* 0x000fe4000f8e02ff */
[----:B------:R-:W-:Y:S03]  /*5520*/  UISETP.GE.AND UP0, UPT, UR6, UR4, UPT ;  /* 0x000000040600728c */ /* 0x000fe6000bf06270 */
[----:B------:R-:W-:Y:S01]  /*5530*/  UMOV UR4, UR11 ;  /* 0x0000000b00047c82 */ /* 0x000fe20008000000 */
[----:B------:R-:W-:Y:S02]  /*5540*/  UISETP.GE.OR UP0, UPT, UR5, UR8, UP0 ;  /* 0x000000080500728c */ /* 0x000fe40008706670 */
[----:B------:R-:W-:Y:S02]  /*5550*/  USHF.R.U32.HI UR4, URZ, UR23, UR4 ;  /* 0x00000017ff047299 */ /* 0x000fe40008011604 */
[----:B------:R-:W-:Y:S02]  /*5560*/  UIMAD.WIDE.U32 UR8, UR5, UR22, URZ ;  /* 0x00000016050872a5 */ /* 0x000fe4000f8e00ff */
[----:B------:R-:W-:Y:S04]  /*5570*/  USEL UR10, UR6, UR4, !UP1 ;  /* 0x00000004060a7287 */ /* 0x000fe8000c800000 */
[----:B------:R-:W-:Y:S01]  /*5580*/  UIADD3 UR11, UPT, UPT, -UR10, URZ, URZ ;  /* 0x000000ff0a0b7290 */ /* 0x000fe2000fffe1ff */
[----:B------:R-:W-:Y:S02]  /*5590*/  @!UP0 UMOV UR4, UR9 ;  /* 0x0000000900048c82 */ /* 0x000fe40008000000 */
[----:B------:R-:W-:Y:S02]  /*55a0*/  @!UP0 USHF.R.U32.HI UR4, URZ, UR23, UR4 ;  /* 0x00000017ff048299 */ /* 0x000fe40008011604 */
[----:B------:R-:W-:Y:S02]  /*55b0*/  UIMAD UR8, UR39, UR11, UR6 ;  /* 0x0000000b270872a4 */ /* 0x000fe4000f8e0206 */
[----:B------:R-:W-:Y:S02]  /*55c0*/  @!UP0 USEL UR4, UR5, UR4, !UP1 ;  /* 0x0000000405048287 */ /* 0x000fe4000c800000 */
[----:B------:R-:W-:Y:S02]  /*55d0*/  UISETP.NE.AND UP1, UPT, UR20, URZ, UPT ;  /* 0x000000ff1400728c */ /* 0x000fe4000bf25270 */
[----:B------:R-:W-:Y:S02]  /*55e0*/  @!UP0 UIMAD UR7, UR7, UR8, UR4 ;  /* 0x00000008070782a4 */ /* 0x000fe4000f8e0204 */
[----:B------:R-:W-:Y:S02]  /*55f0*/  @!UP0 UIADD3 UR9, UPT, UPT, UR10, -UR4, URZ ;  /* 0x800000040a098290 */ /* 0x000fe4000fffe0ff */
[----:B------:R-:W-:Y:S02]  /*5600*/  UIADD3 UR8, UPT, UPT, -UR6, URZ, URZ ;  /* 0x000000ff06087290 */ /* 0x000fe4000fffe1ff */
[----:B------:R-:W-:Y:S02]  /*5610*/  UIADD3 UR4, UPT, UPT, -UR5, URZ, URZ ;  /* 0x000000ff05047290 */ /* 0x000fe4000fffe1ff */
[----:B------:R-:W-:Y:S03]  /*5620*/  @!UP0 UIMAD UR6, UR9, UR39, UR5 ;  /* 0x00000027090682a4 */ /* 0x000fe6000f8e0205 */
[----:B------:R-:W-:Y:S01]  /*5630*/  @!UP0 UMOV UR5, UR7 ;  /* 0x0000000700058c82 */ /* 0x000fe20008000000 */
[----:B------:R-:W-:Y:S02]  /*5640*/  UIMAD UR7, UR15, UR4, UR14 ;  /* 0x000000040f0772a4 */ /* 0x000fe4000f8e020e */
[----:B------:R-:W-:Y:S02]  /*5650*/  UIMAD UR4, UR34, UR8, UR13 ;  /* 0x00000008220472a4 */ /* 0x000fe4000f8e020d */
[----:B------:R-:W-:Y:S02]  /*5660*/  UIMAD UR14, UR5, UR15, UR7 ;  /* 0x0000000f050e72a4 */ /* 0x000fe4000f8e0207 */
[----:B------:R-:W-:Y:S11]  /*5670*/  UIMAD UR13, UR6, UR34, UR4 ;  /* 0x00000022060d72a4 */ /* 0x000ff6000f8e0204 */
[----:B------:R-:W-:Y:S01]  /*5680*/  @!UPT UIADD3 URZ, UPT, UPT, URZ, URZ, URZ ;  /* 0x000000fffffff290 */ /* 0x000fe2000fffe0ff */
.L_x_91:
[----:B------:R-:W3:Y:S01]  /*5690*/  @!UP3 LDCU.128 UR8, c[0x0][0xb10] ;  /* 0x00016200ff08b7ac */ /* 0x000ee20008000c00 */
[----:B------:R-:W-:Y:S04]  /*56a0*/  ISETP.NE.U32.AND P0, PT, RZ, UR30, PT ;  /* 0x0000001eff007c0c */ /* 0x000fe8000bf05070 */
[----:B------:R-:W-:Y:S01]  /*56b0*/  ISETP.NE.AND.EX P0, PT, RZ, UR31, PT, P0 ;  /* 0x0000001fff007c0c */ /* 0x000fe2000bf05300 */
[----:B------:R-:W4:Y:S01]  /*56c0*/  @!UP3 LDCU UR5, c[0x0][0xb0c] ;  /* 0x00016180ff05b7ac */ /* 0x000f220008000800 */
[----:B------:R-:W-:Y:S02]  /*56d0*/  USHF.L.U32 UR26, UR26, 0x6, URZ ;  /* 0x000000061a1a7899 */ /* 0x000fe400080006ff */
[----:B------:R-:W-:Y:S02]  /*56e0*/  USHF.L.U32 UR27, UR27, 0x6, URZ ;  /* 0x000000061b1b7899 */ /* 0x000fe400080006ff */
[----:B---3--:R-:W-:Y:S07]  /*56f0*/  UIMAD.WIDE.U32 UR6, UR14, UR8, URZ ;  /* 0x000000080e0672a5 */ /* 0x008fee000f8e00ff */
[----:B------:R-:W-:Y:S01]  /*5700*/  @!UP3 UMOV UR4, UR7 ;  /* 0x000000070004bc82 */ /* 0x000fe20008000000 */
[----:B----4-:R-:W-:Y:S02]  /*5710*/  @!UP3 UISETP.NE.AND UP0, UPT, UR5, 0x1, UPT ;  /* 0x000000010500b88c */ /* 0x010fe4000bf05270 */
[----:B------:R-:W-:Y:S02]  /*5720*/  @!UP3 USHF.R.U32.HI UR4, URZ, UR9, UR4 ;  /* 0x00000009ff04b299 */ /* 0x000fe40008011604 */
[----:B------:R-:W-:Y:S02]  /*5730*/  UIMAD.WIDE.U32 UR6, UR13, UR11, URZ ;  /* 0x0000000b0d0672a5 */ /* 0x000fe4000f8e00ff */
[----:B------:R-:W-:Y:S02]  /*5740*/  @!UP3 USEL UR8, UR14, UR4, !UP0 ;  /* 0x000000040e08b287 */ /* 0x000fe4000c000000 */
[----:B------:R-:W-:Y:S03]  /*5750*/  @!UP3 UISETP.NE.AND UP0, UPT, UR10, 0x1, UPT ;  /* 0x000000010a00b88c */ /* 0x000fe6000bf05270 */
[----:B------:R-:W-:Y:S02]  /*5760*/  @!UP3 UMOV UR6, UR7 ;  /* 0x000000070006bc82 */ /* 0x000fe40008000000 */
[----:B------:R-:W3:Y:S02]  /*5770*/  @!UP3 LDCU UR4, c[0x0][0xb20] ;  /* 0x00016400ff04b7ac */ /* 0x000ee40008000800 */
[----:B---3--:R-:W-:Y:S04]  /*5780*/  @!UP3 USHF.R.U32.HI UR6, URZ, UR4, UR6 ;  /* 0x00000004ff06b299 */ /* 0x008fe80008011606 */
[----:B------:R-:W-:Y:S04]  /*5790*/  @!UP3 USEL UR6, UR13, UR6, !UP0 ;  /* 0x000000060d06b287 */ /* 0x000fe8000c000000 */
[----:B------:R-:W-:Y:S02]  /*57a0*/  @!UP3 UIADD3 UR4, UPT, UPT, -UR8, UR6, URZ ;  /* 0x000000060804b290 */ /* 0x000fe4000fffe1ff */
[----:B------:R-:W-:Y:S02]  /*57b0*/  @!UP3 UIADD3 UR6, UPT, UPT, UR8, -UR6, URZ ;  /* 0x800000060806b290 */ /* 0x000fe4000fffe0ff */
[----:B------:R-:W-:Y:S02]  /*57c0*/  @!UP3 UIMAD UR14, UR4, UR5, UR14 ;  /* 0x00000005040eb2a4 */ /* 0x000fe4000f8e020e */
[----:B------:R-:W-:Y:S01]  /*57d0*/  @!UP3 UIMAD UR13, UR6, UR10, UR13 ;  /* 0x0000000a060db2a4 */ /* 0x000fe2000f8e020d */
[----:B------:R-:W-:Y:S11]  /*57e0*/  BRA.U UP4, `(.L_x_92) ;  /* 0x0000000104107547 */ /* 0x000ff6000b800000 */
[----:B--2---:R-:W-:Y:S04]  /*57f0*/  MOV R0, UR43 ;  /* 0x0000002b00007c02 */ /* 0x004fe80008000f00 */
[----:B------:R-:W-:Y:S04]  /*5800*/  SHF.L.U32 R5, R0, 0x1f, RZ ;  /* 0x0000001f00057819 */ /* 0x000fe800000006ff */
[----:B------:R-:W2:Y:S02]  /*5810*/  SYNCS.PHASECHK.TRANS64.TRYWAIT P1, [UR21+0x78], R5 ;  /* 0x00007805ff0075a7 */ /* 0x000ea40008021115 */
[----:B--2---:R-:W-:Y:S05]  /*5820*/  @!P1 BRA `(.L_x_93) ;  /* 0x0000003800949947 */ /* 0x004fea0003800000 */
.L_x_92:
[----:B------:R-:W-:Y:S05]  /*5830*/  BRA.U !UP6, `(.L_x_94) ;  /* 0x000000010e387547 */ /* 0x000fea000b800000 */
[----:B------:R-:W-:Y:S01]  /*5840*/  UPLOP3.LUT UP1, UPT, UPT, UPT, UP5, 0x80, 0x8 ;  /* 0x000000000008789c */ /* 0x000fe20003f2f050 */
[----:B--2---:R-:W-:Y:S01]  /*5850*/  HFMA2 R0, -RZ, RZ, 0, 5.9604644775390625e-08 ;  /* 0x00000001ff007431 */ /* 0x004fe200000001ff */
[----:B------:R-:W2:Y:S01]  /*5860*/  LDCU.64 UR8, c[0x0][0x358] ;  /* 0x00006b00ff0877ac */ /* 0x000ea20008000a00 */
[----:B------:R-:W-:Y:S03]  /*5870*/  IMAD.MOV.U32 R56, RZ, RZ, 0x1 ;  /* 0x00000001ff387424 */ /* 0x000fe600078e00ff */
[----:B------:R-:W-:Y:S05]  /*5880*/  PLOP3.LUT P1, PT, PT, PT, UP1, 0x80, 0x8 ;  /* 0x000000000008781c */ /* 0x000fea0003f2f018 */
[----:B------:R-:W3:Y:S01]  /*5890*/  @UP1 LDCU.64 UR4, c[0x0][0x888] ;  /* 0x00011100ff0417ac */ /* 0x000ee20008000a00 */
[----:B------:R-:W-:Y:S07]  /*58a0*/  @UP1 UIMAD UR6, UR60, UR30, URZ ;  /* 0x0000001e3c0612a4 */ /* 0x000fee000f8e02ff */
[----:B------:R-:W-:Y:S01]  /*58b0*/  @!P1 PRMT R56, R0, 0x7610, R56 ;  /* 0x0000761000389816 */ /* 0x000fe20000000038 */
[----:B---3--:R-:W-:Y:S06]  /*58c0*/  @UP1 UIMAD.WIDE UR4, UR6, 0x4, UR4 ;  /* 0x00000004060418a5 */ /* 0x008fec000f8e0204 */
[----:B------:R-:W-:Y:S01]  /*58d0*/  IMAD.U32 R4, RZ, RZ, UR4 ;  /* 0x00000004ff047e24 */ /* 0x000fe2000f8e00ff */
[----:B------:R-:W-:Y:S04]  /*58e0*/  MOV R5, UR5 ;  /* 0x0000000500057c02 */ /* 0x000fe80008000f00 */
[----:B------:R-:W3:Y:S01]  /*58f0*/  @!UP1 LDCU UR4, c[0x0][0x880] ;  /* 0x00011000ff0497ac */ /* 0x000ee20008000800 */
[----:B--2--5:R4:W5:Y:S02]  /*5900*/  @P1 LDG.E R27, desc[UR8][R4.64] ;  /* 0x00000008041b1981 */ /* 0x024964000c1e1900 */
[----:B---34-:R-:W-:Y:S07]  /*5910*/  @!P1 IMAD.U32 R27, RZ, RZ, UR4 ;  /* 0x00000004ff1b9e24 */ /* 0x018fee000f8e00ff */
.L_x_94:
[----:B-----5:R-:W-:Y:S01]  /*5920*/  @!P0 FSETP.EQ.AND P2, PT, R27, RZ, PT ;  /* 0x000000ff1b00820b */ /* 0x020fe20003f42000 */
[----:B------:R-:W-:Y:S01]  /*5930*/  @!UPT UIADD3 URZ, UPT, UPT, URZ, URZ, URZ ;  /* 0x000000fffffff290 */ /* 0x000fe2000fffe0ff */
[----:B------:R-:W-:Y:S11]  /*5940*/  @!P0 BRA `(.L_x_95) ;  /* 0x0000000000148947 */ /* 0x000ff60003800000 */
[----:B------:R-:W-:Y:S02]  /*5950*/  LOP3.LUT P0, RZ, R56, 0xff, RZ, 0xc0, !PT ;  /* 0x000000ff38ff7812 */ /* 0x000fe4000780c0ff */
[----:B------:R-:W-:Y:S04]  /*5960*/  PLOP3.LUT P2, PT, PT, PT, UP1, 0x80, 0x8 ;  /* 0x000000000008781c */ /* 0x000fe80003f4f018 */
[----:B------:R-:W-:Y:S07]  /*5970*/  PLOP3.LUT P2, PT, P2, PT, PT, 0x8, 0x80 ;  /* 0x000000000080781c */ /* 0x000fee000174e170 */
[----:B------:R-:W-:Y:S11]  /*5980*/  @P0 FSETP.EQ.AND P2, PT, R27, RZ, PT ;  /* 0x000000ff1b00020b */ /* 0x000ff60003f42000 */
[----:B------:R-:W-:Y:S02]  /*5990*/  @!UPT UIADD3 URZ, UPT, UPT, URZ, URZ, URZ ;  /* 0x000000fffffff290 */ /* 0x000fe4000fffe0ff */
.L_x_95:
[----:B------:R-:W-:Y:S01]  /*59a0*/  ULEA UR4, UR25, UR21, 0x3 ;  /* 0x0000001519047291 */ /* 0x000fe2000f8e18ff */
[----:B--2---:R-:W-:Y:S02]  /*59b0*/  SHF.L.U32 R5, R11, 0x1f, RZ ;  /* 0x0000001f0b057819 */ /* 0x004fe400000006ff */
[----:B------:R-:W-:Y:S04]  /*59c0*/  ELECT P1, URZ, PT ;  /* 0x0000000000ff782f */ /* 0x000fe80003820000 */
[----:B------:R-:W-:Y:S02]  /*59d0*/  PLOP3.LUT P1, PT, P2, P1, PT, 0xf2, 0x2f ;  /* 0x00000000002f781c */ /* 0x000fe40001723e72 */
[----:B------:R-:W2:Y:S02]  /*59e0*/  SYNCS.PHASECHK.TRANS64.TRYWAIT P0, [UR4+0x58], R5 ;  /* 0x00005805ff0075a7 */ /* 0x000ea40008001104 */
[----:B--2---:R-:W-:Y:S09]  /*59f0*/  @!P0 BRA `(.L_x_96) ;  /* 0x0000003800388947 */ /* 0x004ff20003800000 */
.L_x_170:
[----:B------:R-:W-:Y:S01]  /*5a00*/  VOTEU.ALL UP0, P1 ;  /* 0x0000000000ff7886 */ /* 0x000fe20000800000 */
[----:B------:R-:W-:Y:S01]  /*5a10*/  @!P1 IADD3 R4, P0, PT, R12, 0x580, RZ ;  /* 0x000005800c049810 */ /* 0x000fe20007f1e0ff */
[----:B------:R-:W-:Y:S01]  /*5a20*/  UMOV UR36, 0x0 ;  /* 0x0000000000247882 */ /* 0x000fe20000000000 */
[----:B------:R-:W-:Y:S01]  /*5a30*/  UMOV UR37, 0x10000000 ;  /* 0x1000000000257882 */ /* 0x000fe20000000000 */
[----:B------:R-:W-:Y:S01]  /*5a40*/  UMOV UR28, UR60 ;  /* 0x0000003c001c7c82 */ /* 0x000fe20008000000 */
[----:B------:R-:W-:Y:S01]  /*5a50*/  @!UP0 ULEA UR5, UR25, UR21, 0xd ;  /* 0x0000001519058291 */ /* 0x000fe2000f8e68ff */
[----:B------:R-:W-:Y:S01]  /*5a60*/  @!P1 IMAD.X R2, RZ, RZ, R13, P0 ;  /* 0x000000ffff029224 */ /* 0x000fe200000e060d */
[----:B------:R-:W-:Y:S01]  /*5a70*/  @!UP0 UIADD3 UR10, UPT, UPT, UR26, 0x20, URZ ;  /* 0x000000201a0a8890 */ /* 0x000fe2000fffe0ff */
[----:B------:R-:W-:Y:S01]  /*5a80*/  @!P1 R2UR UR7, R4 ;  /* 0x00000000040792ca */ /* 0x000fe200000e0000 */
[----:B------:R-:W-:Y:S01]  /*5a90*/  @!UP0 UIADD3 UR24, UPT, UPT, UR5, 0x200, URZ ;  /* 0x0000020005188890 */ /* 0x000fe2000fffe0ff */
[----:B------:R-:W-:Y:S01]  /*5aa0*/  VIADD R10, R10, 0x1 ;  /* 0x000000010a0a7836 */ /* 0x000fe20000000000 */
[----:B------:R-:W-:Y:S02]  /*5ab0*/  @!UP0 UIADD3 UR8, UPT, UPT, UR5, 0x1200, URZ ;  /* 0x0000120005088890 */ /* 0x000fe4000fffe0ff */
[----:B------:R-:W-:Y:S02]  /*5ac0*/  UIADD3 UR5, UPT, UPT, UR25, 0x1, URZ ;  /* 0x0000000119057890 */ /* 0x000fe4000fffe0ff */
[----:B------:R-:W-:Y:S02]  /*5ad0*/  UIADD3 UR25, UPT, UPT, UR4, 0x40, URZ ;  /* 0x0000004004197890 */ /* 0x000fe4000fffe0ff */
[----:B------:R-:W-:Y:S01]  /*5ae0*/  UISETP.NE.AND UP0, UPT, UR5, 0x3, UPT ;  /* 0x000000030500788c */ /* 0x000fe2000bf05270 */
[----:B------:R-:W-:Y:S01]  /*5af0*/  UMOV UR11, UR27 ;  /* 0x0000001b000b7c82 */ /* 0x000fe20008000000 */
[----:B------:R-:W-:Y:S02]  /*5b00*/  UMOV UR12, UR60 ;  /* 0x0000003c000c7c82 */ /* 0x000fe40008000000 */
[----:B------:R-:W-:Y:S01]  /*5b10*/  USEL UR6, UR5, URZ, UP0 ;  /* 0x000000ff05067287 */ /* 0x000fe20008000000 */
[----:B------:R-:W-:Y:S01]  /*5b20*/  @!P1 R2UR UR5, R2 ;  /* 0x00000000020592ca */ /* 0x000fe200000e0000 */
[----:B------:R-:W-:Y:S01]  /*5b30*/  IMAD.U32 R4, RZ, RZ, UR7 ;  /* 0x00000007ff047e24 */ /* 0x000fe2000f8e00ff */
[----:B------:R-:W-:Y:S01]  /*5b40*/  USEL UR18, URZ, 0x1, UP0 ;  /* 0x00000001ff127887 */ /* 0x000fe20008000000 */
[----:B------:R-:W-:Y:S01]  /*5b50*/  @!P1 IMAD.MOV.U32 R2, RZ, RZ, 0x2000 ;  /* 0x00002000ff029424 */ /* 0x000fe200078e00ff */
[----:B------:R-:W-:Y:S01]  /*5b60*/  VOTEU.ALL UP0, P1 ;  /* 0x0000000000ff7886 */ /* 0x000fe20000800000 */
[----:B------:R-:W-:Y:S01]  /*5b70*/  UMOV UR9, UR25 ;  /* 0x0000001900097c82 */ /* 0x000fe20008000000 */
[----:B------:R-:W-:Y:S01]  /*5b80*/  @!P1 R2UR UR16, R4 ;  /* 0x00000000041092ca */ /* 0x000fe200000e0000 */
[----:B------:R-:W-:Y:S01]  /*5b90*/  UPRMT UR7, UR62, 0x654, UR25 ;  /* 0x000006543e077896 */ /* 0x000fe20008000019 */
[----:B------:R-:W-:Y:S04]  /*5ba0*/  LOP3.LUT R11, R11, UR18, RZ, 0x3c, !PT ;  /* 0x000000120b0b7c12 */ /* 0x000fe8000f8e3cff */
[----:B--2---:R-:W-:Y:S01]  /*5bb0*/  SHF.L.U32 R0, R11, 0x1f, RZ ;  /* 0x0000001f0b007819 */ /* 0x004fe200000006ff */
[----:B------:R-:W-:Y:S01]  /*5bc0*/  IMAD.U32 R5, RZ, RZ, UR5 ;  /* 0x00000005ff057e24 */ /* 0x000fe2000f8e00ff */
[----:B------:R-:W-:Y:S04]  /*5bd0*/  ULEA UR5, UR6, UR21, 0x3 ;  /* 0x0000001506057291 */ /* 0x000fe8000f8e18ff */
[----:B------:R-:W-:Y:S11]  /*5be0*/  @!P1 R2UR UR17, R5 ;  /* 0x00000000051192ca */ /* 0x000ff600000e0000 */
[----:B------:R-:W-:Y:S02]  /*5bf0*/  @!UPT UIADD3 URZ, UPT, UPT, URZ, URZ, URZ ;  /* 0x000000fffffff290 */ /* 0x000fe4000fffe0ff */
[----:B------:R2:W-:Y:S01]  /*5c00*/  @!UP0 UTMALDG.3D [UR24], [UR16], desc[UR36] ;  /* 0x00002418100085b4 */ /* 0x0005e20008011000 */
[----:B------:R-:W-:Y:S05]  /*5c10*/  VOTEU.ALL UP0, P1 ;  /* 0x0000000000ff7886 */ /* 0x000fea0000800000 */
[----:B------:R2:W-:Y:S01]  /*5c20*/  @!UP0 UTMALDG.3D [UR8], [UR16], desc[UR36] ;  /* 0x00002408100085b4 */ /* 0x0005e20008011000 */
[----:B------:R2:W-:Y:S01]  /*5c30*/  @!P1 SYNCS.ARRIVE.TRANS64.RED.A0TR RZ, [UR4+0x40], R2 ;  /* 0x00004002ffff99a7 */ /* 0x0005e20008300404 */
[----:B------:R-:W-:Y:S01]  /*5c40*/  SYNCS.ARRIVE.TRANS64.RED.A1T0 RZ, [UR7], RZ ;  /* 0x000000ffffff79a7 */ /* 0x000fe20008100407 */
[----:B------:R-:W3:Y:S02]  /*5c50*/  SYNCS.PHASECHK.TRANS64.TRYWAIT P0, [UR5+0x58], R0 ;  /* 0x00005800ff0075a7 */ /* 0x000ee40008001105 */
[----:B--23--:R-:W-:Y:S05]  /*5c60*/  @!P0 BRA `(.L_x_97) ;  /* 0x0000003400b48947 */ /* 0x00cfea0003800000 */
.L_x_172:
[----:B------:R-:W-:Y:S01]  /*5c70*/  UIADD3 UR17, UPT, UPT, UR5, 0x40, URZ ;  /* 0x0000004005117890 */ /* 0x000fe2000fffe0ff */
[----:B------:R-:W-:Y:S01]  /*5c80*/  @!P1 IADD3 R2, P0, PT, R12, 0x580, RZ ;  /* 0x000005800c029810 */ /* 0x000fe20007f1e0ff */
[----:B------:R-:W-:Y:S01]  /*5c90*/  UPLOP3.LUT UP4, UPT, UPT, UPT, UPT, 0x80, 0x8 ;  /* 0x000000000008789c */ /* 0x000fe20003f8f070 */
[----:B------:R-:W-:Y:S01]  /*5ca0*/  R2UR UR45, R58 ;  /* 0x000000003a2d72ca */ /* 0x000fe200000e0000 */
[----:B------:R-:W-:Y:S01]  /*5cb0*/  UMOV UR36, 0x0 ;  /* 0x0000000000247882 */ /* 0x000fe20000000000 */
[----:B------:R-:W-:Y:S01]  /*5cc0*/  UMOV UR37, 0x10000000 ;  /* 0x1000000000257882 */ /* 0x000fe20000000000 */
[----:B------:R-:W-:Y:S01]  /*5cd0*/  UMOV UR19, UR27 ;  /* 0x0000001b00137c82 */ /* 0x000fe20008000000 */
[----:B------:R-:W-:Y:S01]  /*5ce0*/  UMOV UR20, UR60 ;  /* 0x0000003c00147c82 */ /* 0x000fe20008000000 */
[----:B------:R-:W-:Y:S01]  /*5cf0*/  UMOV UR11, UR27 ;  /* 0x0000001b000b7c82 */ /* 0x000fe20008000000 */
[----:B------:R-:W-:Y:S01]  /*5d00*/  UMOV UR12, UR60 ;  /* 0x0000003c000c7c82 */ /* 0x000fe20008000000 */
[----:B------:R-:W-:Y:S01]  /*5d10*/  UMOV UR9, UR17 ;  /* 0x0000001100097c82 */ /* 0x000fe20008000000 */
[----:B------:R-:W-:Y:S01]  /*5d20*/  VOTEU.ALL UP0, P1 ;  /* 0x0000000000ff7886 */ /* 0x000fe20000800000 */
[----:B--2---:R-:W-:Y:S01]  /*5d30*/  @!P1 IMAD.X R0, RZ, RZ, R13, P0 ;  /* 0x000000ffff009224 */ /* 0x004fe200000e060d */
[----:B------:R-:W-:Y:S01]  /*5d40*/  R2UR UR28, R59 ;  /* 0x000000003b1c72ca */ /* 0x000fe200000e0000 */
[----:B------:R-:W-:Y:S01]  /*5d50*/  UMOV UR60, UR29 ;  /* 0x0000001d003c7c82 */ /* 0x000fe20008000000 */
[C---:B------:R-:W-:Y:S01]  /*5d60*/  ISETP.NE.AND P0, PT, R10.reuse, 0x2, PT ;  /* 0x000000020a00780c */ /* 0x040fe20003f05270 */
[----:B------:R-:W-:Y:S02]  /*5d70*/  @!UP0 ULEA UR4, UR6, UR21, 0xd ;  /* 0x0000001506048291 */ /* 0x000fe4000f8e68ff */
[----:B------:R-:W-:Y:S01]  /*5d80*/  @!UP0 UIADD3 UR18, UPT, UPT, UR26, 0x10, URZ ;  /* 0x000000101a128890 */ /* 0x000fe2000fffe0ff */
[----:B------:R-:W-:Y:S01]  /*5d90*/  SEL R10, R10, RZ, P0 ;  /* 0x000000ff0a0a7207 */ /* 0x000fe20000000000 */
[----:B------:R-:W-:Y:S02]  /*5da0*/  @!UP0 UIADD3 UR16, UPT, UPT, UR4, 0x200, URZ ;  /* 0x0000020004108890 */ /* 0x000fe4000fffe0ff */
[----:B------:R-:W-:Y:S02]  /*5db0*/  @!UP0 UIADD3 UR8, UPT, UPT, UR4, 0x1200, URZ ;  /* 0x0000120004088890 */ /* 0x000fe4000fffe0ff */
[----:B------:R-:W-:Y:S01]  /*5dc0*/  UIADD3 UR4, UPT, UPT, UR6, 0x1, URZ ;  /* 0x0000000106047890 */ /* 0x000fe2000fffe0ff */
[----:B------:R-:W-:Y:S01]  /*5dd0*/  @!P1 R2UR UR6, R2 ;  /* 0x00000000020692ca */ /* 0x000fe200000e0000 */
[----:B------:R-:W-:Y:S02]  /*5de0*/  @!UP0 UIADD3 UR10, UPT, UPT, UR26, 0x30, URZ ;  /* 0x000000301a0a8890 */ /* 0x000fe4000fffe0ff */
[----:B------:R-:W-:Y:S02]  /*5df0*/  UISETP.NE.AND UP0, UPT, UR4, 0x3, UPT ;  /* 0x000000030400788c */ /* 0x000fe4000bf05270 */
[----:B------:R-:W-:Y:S02]  /*5e00*/  UIADD3 UR26, UPT, UPT, UR13, UR45, URZ ;  /* 0x0000002d0d1a7290 */ /* 0x000fe4000fffe0ff */
[----:B------:R-:W-:Y:S01]  /*5e10*/  USEL UR25, UR4, URZ, UP0 ;  /* 0x000000ff04197287 */ /* 0x000fe20008000000 */
[----:B------:R-:W-:Y:S01]  /*5e20*/  @!P1 R2UR UR4, R0 ;  /* 0x00000000000492ca */ /* 0x000fe200000e0000 */
[----:B------:R-:W-:Y:S01]  /*5e30*/  USEL UR24, URZ, 0x1, UP0 ;  /* 0x00000001ff187887 */ /* 0x000fe20008000000 */
[----:B------:R-:W-:Y:S01]  /*5e40*/  SEL R0, RZ, 0x1, P0 ;  /* 0x00000001ff007807 */ /* 0x000fe20000000000 */
[----:B------:R-:W-:Y:S01]  /*5e50*/  VOTEU.ALL UP0, P1 ;  /* 0x0000000000ff7886 */ /* 0x000fe20000800000 */
[----:B------:R-:W-:Y:S01]  /*5e60*/  UIADD3 UR27, UPT, UPT, UR14, UR28, URZ ;  /* 0x0000001c0e1b7290 */ /* 0x000fe2000fffe0ff */
[----:B------:R-:W-:Y:S01]  /*5e70*/  IMAD.U32 R4, RZ, RZ, UR6 ;  /* 0x00000006ff047e24 */ /* 0x000fe2000f8e00ff */
[----:B------:R-:W-:Y:S02]  /*5e80*/  LOP3.LUT R9, R9, R0, RZ, 0x3c, !PT ;  /* 0x0000000009097212 */ /* 0x000fe400078e3cff */
[----:B------:R-:W-:Y:S02]  /*5e90*/  LOP3.LUT R11, R11, UR24, RZ, 0x3c, !PT ;  /* 0x000000180b0b7c12 */ /* 0x000fe4000f8e3cff */
[----:B------:R-:W-:Y:S03]  /*5ea0*/  @!P1 R2UR UR6, R4 ;  /* 0x00000000040692ca */ /* 0x000fe600000e0000 */
[----:B------:R-:W-:Y:S01]  /*5eb0*/  IMAD.U32 R5, RZ, RZ, UR4 ;  /* 0x00000004ff057e24 */ /* 0x000fe2000f8e00ff */
[----:B------:R-:W-:Y:S04]  /*5ec0*/  UPRMT UR4, UR62, 0x654, UR17 ;  /* 0x000006543e047896 */ /* 0x000fe80008000011 */
[----:B------:R-:W-:Y:S11]  /*5ed0*/  @!P1 R2UR UR7, R5 ;  /* 0x00000000050792ca */ /* 0x000ff600000e0000 */
[----:B------:R-:W-:Y:S02]  /*5ee0*/  @!UPT UIADD3 URZ, UPT, UPT, URZ, URZ, URZ ;  /* 0x000000fffffff290 */ /* 0x000fe4000fffe0ff */
[----:B------:R2:W-:Y:S01]  /*5ef0*/  @!UP0 UTMALDG.3D [UR16], [UR6], desc[UR36] ;  /* 0x00002410060085b4 */ /* 0x0005e20008011000 */
[----:B------:R-:W-:Y:S05]  /*5f00*/  VOTEU.ALL UP0, P1 ;  /* 0x0000000000ff7886 */ /* 0x000fea0000800000 */
[----:B------:R2:W-:Y:S01]  /*5f10*/  @!UP0 UTMALDG.3D [UR8], [UR6], desc[UR36] ;  /* 0x00002408060085b4 */ /* 0x0005e20008011000 */
[----:B------:R2:W-:Y:S01]  /*5f20*/  @!P1 SYNCS.ARRIVE.TRANS64.RED.A0TR RZ, [UR5+0x40], R3 ;  /* 0x00004003ffff99a7 */ /* 0x0005e20008300405 */
[----:B------:R-:W-:Y:S01]  /*5f30*/  SYNCS.ARRIVE.TRANS64.RED.A1T0 RZ, [UR4], RZ ;  /* 0x000000ffffff79a7 */ /* 0x000fe20008100404 */
[----:B------:R-:W-:Y:S05]  /*5f40*/  BRA.U UP2, `(.L_x_98) ;  /* 0xfffffff102947547 */ /* 0x000fea000b83ffff */
[----:B------:R-:W-:Y:S01]  /*5f50*/  UIADD3 UR21, UPT, UPT, UR21, 0x58, URZ ;  /* 0x0000005815157890 */ /* 0x000fe2000fffe0ff */
[----:B--2---:R-:W-:-:S03]  /*5f60*/  SHF.L.U32 R3, R11, 0x1f, RZ ;  /* 0x0000001f0b037819 */ /* 0x004fc600000006ff */
[----:B------:R-:W-:-:S09]  /*5f70*/  ULEA UR4, UR25, UR21, 0x3 ;  /* 0x0000001519047291 */ /* 0x000fd2000f8e18ff */
[----:B------:R-:W2:Y:S02]  /*5f80*/  SYNCS.PHASECHK.TRANS64.TRYWAIT P0, [UR4], R3 ;  /* 0x00000003ff0075a7 */ /* 0x000ea40008001104 */
[----:B--2---:R-:W-:Y:S05]  /*5f90*/  @!P0 BRA `(.L_x_99) ;  /* 0x0000003400008947 */ /* 0x004fea0003800000 */
.L_x_174:
[----:B------:R-:W-:-:S04]  /*5fa0*/  UIADD3 UR4, UPT, UPT, UR25, 0x1, URZ ;  /* 0x0000000119047890 */ /* 0x000fc8000fffe0ff */
[----:B------:R-:W-:-:S04]  /*5fb0*/  UISETP.NE.AND UP0, UPT, UR4, 0x3, UPT ;  /* 0x000000030400788c */ /* 0x000fc8000bf05270 */
[----:B------:R-:W-:Y:S02]  /*5fc0*/  USEL UR6, URZ, 0x1, UP0 ;  /* 0x00000001ff067887 */ /* 0x000fe40008000000 */
[----:B------:R-:W-:-:S04]  /*5fd0*/  USEL UR4, UR4, URZ, UP0 ;  /* 0x000000ff04047287 */ /* 0x000fc80008000000 */
[----:B------:R-:W-:Y:S01]  /*5fe0*/  ULEA UR5, UR4, UR21, 0x3 ;  /* 0x0000001504057291 */ /* 0x000fe2000f8e18ff */
[----:B------:R-:W-:-:S04]  /*5ff0*/  LOP3.LUT R11, R11, UR6, RZ, 0x3c, !PT ;  /* 0x000000060b0b7c12 */ /* 0x000fc8000f8e3cff */
[----:B--2---:R-:W-:-:S04]  /*6000*/  SHF.L.U32 R3, R11, 0x1f, RZ ;  /* 0x0000001f0b037819 */ /* 0x004fc800000006ff */
[----:B------:R-:W2:Y:S02]  /*6010*/  SYNCS.PHASECHK.TRANS64.TRYWAIT P0, [UR5], R3 ;  /* 0x00000003ff0075a7 */ /* 0x000ea40008001105 */
[----:B--2---:R-:W-:Y:S05]  /*6020*/  @!P0 BRA `(.L_x_100) ;  /* 0x0000003000f48947 */ /* 0x004fea0003800000 */
.L_x_176:
[----:B------:R-:W-:-:S04]  /*6030*/  UIADD3 UR4, UPT, UPT, UR4, 0x1, URZ ;  /* 0x0000000104047890 */ /* 0x000fc8000fffe0ff */
[----:B------:R-:W-:-:S04]  /*6040*/  UISETP.NE.AND UP0, UPT, UR4, 0x3, UPT ;  /* 0x000000030400788c */ /* 0x000fc8000bf05270 */
[----:B------:R-:W-:Y:S02]  /*6050*/  USEL UR5, URZ, 0x1, UP0 ;  /* 0x00000001ff057887 */ /* 0x000fe40008000000 */
[----:B------:R-:W-:-:S04]  /*6060*/  USEL UR4, UR4, URZ, UP0 ;  /* 0x000000ff04047287 */ /* 0x000fc80008000000 */
[----:B------:R-:W-:Y:S01]  /*6070*/  ULEA UR4, UR4, UR21, 0x3 ;  /* 0x0000001504047291 */ /* 0x000fe2000f8e18ff */
[----:B--2---:R-:W-:-:S04]  /*6080*/  LOP3.LUT R3, R11, UR5, RZ, 0x3c, !PT ;  /* 0x000000050b037c12 */ /* 0x004fc8000f8e3cff */
[----:B------:R-:W-:Y:S01]  /*6090*/  SHF.L.U32 R3, R3, 0x1f, RZ ;  /* 0x0000001f03037819 */ /* 0x000fe200000006ff */
[----:B------:R-:W-:-:S07]  /*60a0*/  IMAD.U32 R0, RZ, RZ, UR4 ;  /* 0x00000004ff007e24 */ /* 0x000fce000f8e00ff */
.L_x_101:
[----:B--2---:R2:W3:Y:S02]  /*60b0*/  SYNCS.PHASECHK.TRANS64.TRYWAIT P0, [R0+URZ], R3 ;  /* 0x00000003000075a7 */ /* 0x0044e400080011ff */
[----:B---3--:R-:W-:Y:S05]  /*60c0*/  @!P0 NANOSLEEP.SYNCS 0x989680 ;  /* 0x009896800000895d */ /* 0x008fea0003900000 */
[----:B------:R-:W3:Y:S02]  /*60d0*/  @!P0 SYNCS.PHASECHK.TRANS64 P0, [R0+URZ], R3 ;  /* 0x00000003000085a7 */ /* 0x000ee400080010ff */
[----:B-1-3--:R-:W-:Y:S05]  /*60e0*/  @P0 EXIT ;  /* 0x000000000000094d */ /* 0x00afea0003800000 */
[----:B------:R-:W-:Y:S05]  /*60f0*/  BRA `(.L_x_101) ;  /* 0xfffffffc00ec7947 */ /* 0x000fea000383ffff */
.L_x_89:
[----:B------:R-:W-:-:S06]  /*6100*/  UISETP.GE.AND UP0, UPT, UR20, 0x4, UPT ;  /* 0x000000041400788c */ /* 0x000fcc000bf06270 */
[----:B------:R-:W-:-:S13]  /*6110*/  PLOP3.LUT P0, PT, PT, PT, UP0, 0x80, 0x8 ;  /* 0x000000000008781c */ /* 0x000fda0003f0f008 */
[----:B-1----:R-:W-:Y:S05]  /*6120*/  @!P0 EXIT ;  /* 0x000000000000894d */ /* 0x002fea0003800000 */
[----:B------:R-:W-:Y:S01]  /*6130*/  BAR.SYNC.DEFER_BLOCKING 0x6, 0xa0 ;  /* 0x0182800000007b1d */ /* 0x000fe20000010000 */
[C---:B------:R-:W-:Y:S01]  /*6140*/  IMAD.SHL.U32 R3, R63.reuse, 0x10, RZ ;  /* 0x000000103f037824 */ /* 0x040fe200078e00ff */
[----:B------:R-:W-:Y:S01]  /*6150*/  LOP3.LUT R69, R63, 0x60, RZ, 0xc0, !PT ;  /* 0x000000603f457812 */ /* 0x000fe200078ec0ff */
[----:B------:R-:W-:Y:S01]  /*6160*/  IMAD.SHL.U32 R5, R57, 0x200, RZ ;  /* 0x0000020039057824 */ /* 0x000fe200078e00ff */
[----:B------:R-:W-:Y:S01]  /*6170*/  LOP3.LUT R64, R63, 0x2, RZ, 0xc0, !PT ;  /* 0x000000023f407812 */ /* 0x000fe200078ec0ff */
[----:B------:R-:W-:Y:S01]  /*6180*/  IMAD.SHL.U32 R4, R57, 0x200000, RZ ;  /* 0x0020000039047824 */ /* 0x000fe200078e00ff */
[----:B------:R-:W-:Y:S01]  /*6190*/  UMOV UR49, 0x400 ;  /* 0x0000040000317882 */ /* 0x000fe20000000000 */
[----:B------:R-:W1:Y:S01]  /*61a0*/  LDCU.64 UR4, c[0x0][0x890] ;  /* 0x00011200ff0477ac */ /* 0x000e620008000a00 */
[----:B------:R-:W2:Y:S01]  /*61b0*/  LDC.64 R54, c[0x0][0x8b0] ;  /* 0x00022c00ff367b82 */ /* 0x000ea20000000a00 */
[----:B------:R-:W-:Y:S01]  /*61c0*/  LOP3.LUT R68, R3, 0x590, RZ, 0xc0, !PT ;  /* 0x0000059003447812 */ /* 0x000fe200078ec0ff */
[----:B------:R-:W-:Y:S01]  /*61d0*/  IMAD.SHL.U32 R2, R63, 0x2, RZ ;  /* 0x000000023f027824 */ /* 0x000fe200078e00ff */
[----:B------:R-:W-:Y:S01]  /*61e0*/  ULEA UR49, UR62, UR49, 0x18 ;  /* 0x000000313e317291 */ /* 0x000fe2000f8ec0ff */
[----:B------:R-:W-:Y:S01]  /*61f0*/  LOP3.LUT R3, R3, 0x60, RZ, 0xc0, !PT ;  /* 0x0000006003037812 */ /* 0x000fe200078ec0ff */
[C---:B------:R-:W-:Y:S01]  /*6200*/  IMAD.U32 R23, R63.reuse, 0x10000, RZ ;  /* 0x000100003f177824 */ /* 0x040fe200078e00ff */
[----:B------:R-:W-:Y:S01]  /*6210*/  LOP3.LUT R63, R63, 0x4, RZ, 0xc0, !PT ;  /* 0x000000043f3f7812 */ /* 0x000fe200078ec0ff */
[----:B------:R-:W-:Y:S01]  /*6220*/  HFMA2 R66, -RZ, RZ, 0, 0 ;  /* 0x00000000ff427431 */ /* 0x000fe200000001ff */
[----:B------:R-:W3:Y:S01]  /*6230*/  LDC.64 R52, c[0x0][0x8a8] ;  /* 0x00022a00ff347b82 */ /* 0x000ee20000000a00 */
[----:B------:R-:W-:Y:S01]  /*6240*/  LOP3.LUT R4, R4, 0x200000, RZ, 0xc0, !PT ;  /* 0x0020000004047812 */ /* 0x000fe200078ec0ff */
[----:B------:R-:W-:Y:S01]  /*6250*/  IMAD.MOV.U32 R22, RZ, RZ, RZ ;  /* 0x000000ffff167224 */ /* 0x000fe200078e00ff */
[----:B------:R-:W-:Y:S01]  /*6260*/  LOP3.LUT R68, R68, 0x200, R5, 0xf8, !PT ;  /* 0x0000020044447812 */ /* 0x000fe200078ef805 */
[----:B------:R-:W-:Y:S01]  /*6270*/  IMAD.MOV.U32 R62, RZ, RZ, RZ ;  /* 0x000000ffff3e7224 */ /* 0x000fe200078e00ff */
[----:B------:R-:W-:Y:S01]  /*6280*/  LOP3.LUT R3, R3, 0xc, R2, 0xf8, !PT ;  /* 0x0000000c03037812 */ /* 0x000fe200078ef802 */
[----:B------:R-:W-:Y:S01]  /*6290*/  IMAD.MOV.U32 R65, RZ, RZ, RZ ;  /* 0x000000ffff417224 */ /* 0x000fe200078e00ff */
[----:B------:R-:W-:Y:S01]  /*62a0*/  IADD3 R67, PT, PT, -R63, 0x2, RZ ;  /* 0x000000023f437810 */ /* 0x000fe20007ffe1ff */
[----:B------:R-:W4:Y:S01]  /*62b0*/  LDS R0, [UR49+0x130] ;  /* 0x00013031ff007984 */ /* 0x000f220008000800 */
[----:B-1----:R-:W-:Y:S01]  /*62c0*/  IMAD.U32 R71, RZ, RZ, UR4 ;  /* 0x00000004ff477e24 */ /* 0x002fe2000f8e00ff */
[----:B------:R-:W-:Y:S01]  /*62d0*/  UIADD3 UR4, UPT, UPT, UR49, 0x200, URZ ;  /* 0x0000020031047890 */ /* 0x000fe2000fffe0ff */
[----:B------:R-:W-:Y:S01]  /*62e0*/  LOP3.LUT R23, R4, 0x400000, R23, 0xf8, !PT ;  /* 0x0040000004177812 */ /* 0x000fe200078ef817 */
[----:B------:R-:W-:Y:S01]  /*62f0*/  IMAD.U32 R70, RZ, RZ, UR5 ;  /* 0x00000005ff467e24 */ /* 0x000fe2000f8e00ff */
[----:B------:R-:W-:Y:S01]  /*6300*/  LOP3.LUT R68, R68, R3, RZ, 0xfc, !PT ;  /* 0x0000000344447212 */ /* 0x000fe200078efcff */
[----:B------:R-:W-:Y:S01]  /*6310*/  IMAD.MOV R64, RZ, RZ, -R64 ;  /* 0x000000ffff407224 */ /* 0x000fe200078e0a40 */
[----:B------:R-:W1:Y:S01]  /*6320*/  LDCU UR61, c[0x0][0x370] ;  /* 0x00006e00ff3d77ac */ /* 0x000e620008000800 */
[----:B------:R-:W-:Y:S01]  /*6330*/  MOV R72, UR4 ;  /* 0x0000000400487c02 */ /* 0x000fe20008000f00 */
[----:B------:R-:W-:Y:S01]  /*6340*/  IMAD.MOV R63, RZ, RZ, -R63 ;  /* 0x000000ffff3f7224 */ /* 0x000fe200078e0a3f */
[----:B------:R-:W-:Y:S01]  /*6350*/  LEA R68, R68, UR4, 0x2 ;  /* 0x0000000444447c11 */ /* 0x000fe2000f8e10ff */
[----:B------:R-:W-:Y:S01]  /*6360*/  IMAD.SHL.U32 R67, R67, 0x10, RZ ;  /* 0x0000001043437824 */ /* 0x000fe200078e00ff */
[----:B------:R-:W-:Y:S01]  /*6370*/  UMOV UR52, 0x1 ;  /* 0x0000000100347882 */ /* 0x000fe20000000000 */
[----:B------:R-:W1:Y:S01]  /*6380*/  LDCU UR42, c[0x0][0xb0c] ;  /* 0x00016180ff2a77ac */ /* 0x000e620008000800 */
[----:B------:R-:W1:Y:S01]  /*6390*/  LDCU UR38, c[0x0][0xb30] ;  /* 0x00016600ff2677ac */ /* 0x000e620008000800 */
[----:B------:R-:W1:Y:S01]  /*63a0*/  LDCU.64 UR54, c[0x0][0x888] ;  /* 0x00011100ff3677ac */ /* 0x000e620008000a00 */
[----:B------:R-:W1:Y:S01]  /*63b0*/  LDCU.64 UR40, c[0x0][0xb28] ;  /* 0x00016500ff2877ac */ /* 0x000e620008000a00 */
[----:B------:R-:W1:Y:S01]  /*63c0*/  LDCU.128 UR56, c[0x0][0xb10] ;  /* 0x00016200ff3877ac */ /* 0x000e620008000c00 */
[----:B------:R-:W1:Y:S01]  /*63d0*/  LDCU UR53, c[0x0][0x374] ;  /* 0x00006e80ff3577ac */ /* 0x000e620008000800 */
[----:B------:R-:W-:Y:S01]  /*63e0*/  UMOV UR48, URZ ;  /* 0x000000ff00307c82 */ /* 0x000fe20008000000 */
[----:B------:R-:W-:Y:S01]  /*63f0*/  UMOV UR51, URZ ;  /* 0x000000ff00337c82 */ /* 0x000fe20008000000 */
[----:B------:R-:W-:Y:S01]  /*6400*/  UMOV UR50, URZ ;  /* 0x000000ff00327c82 */ /* 0x000fe20008000000 */
[----:B-1234-:R-:W-:-:S07]  /*6410*/  IADD3 R23, PT, PT, R0, R23, RZ ;  /* 0x0000001700177210 */ /* 0x01efce0007ffe0ff */
.L_x_132:
[C---:B------:R-:W-:Y:S02]  /*6420*/  LEA R3, R62.reuse, UR49, 0x3 ;  /* 0x000000313e037c11 */ /* 0x040fe4000f8e18ff */
[----:B------:R-:W-:Y:S02]  /*6430*/  SHF.L.U32 R0, R65, 0x1f, RZ ;  /* 0x0000001f41007819 */ /* 0x000fe400000006ff */
[----:B-1----:R-:W-:Y:S02]  /*6440*/  LEA R5, R62, UR49, 0x4 ;  /* 0x000000313e057c11 */ /* 0x002fe4000f8e20ff */
[----:B------:R-:W1:Y:S02]  /*6450*/  SYNCS.PHASECHK.TRANS64.TRYWAIT P0, [R3+URZ+0x80], R0 ;  /* 0x00008000030075a7 */ /* 0x000e6400080011ff */
[----:B-1----:R-:W-:Y:S05]  /*6460*/  @!P0 BRA `(.L_x_102) ;  /* 0x0000002c00fc8947 */ /* 0x002fea0003800000 */
.L_x_177:
[----:B------:R-:W2:Y:S01]  /*6470*/  LDS.128 R4, [R5+0x110] ;  /* 0x0001100005047984 */ /* 0x000ea20000000c00 */
        /* <DEDUP_REMOVED lines=10> */
[----:B------:R-:W-:Y:S01]  /*6520*/  PLOP3.LUT P0, PT, PT, PT, UP1, 0x80, 0x8 ;  /* 0x000000000008781c */ /* 0x000fe20003f0f018 */
[----:B------:R-:W-:Y:S06]  /*6530*/  UP2UR UR4, UPR, URZ, 0x2 ;  /* 0x00000002ff047883 */ /* 0x000fec0008000000 */
[----:B------:R-:W-:Y:S06]  /*6540*/  IMAD.U32 R73, RZ, RZ, UR4 ;  /* 0x00000004ff497e24 */ /* 0x000fec000f8e00ff */
[----:B-1----:R-:W-:Y:S02]  /*6550*/  @P0 SHF.R.U32.HI R0, RZ, 0x10, R5 ;  /* 0x00000010ff000819 */ /* 0x002fe40000011605 */
        /* <DEDUP_REMOVED lines=12> */
[----:B------:R-:W2:Y:S01]  /*6620*/  LDCU UR12, c[0x0][0xb20] ;  /* 0x00016400ff0c77ac */ /* 0x000ea20008000800 */
[----:B------:R-:W-:Y:S02]  /*6630*/  UIMAD.WIDE.U32 UR4, UR53, UR59, URZ ;  /* 0x0000003b350472a5 */ /* 0x000fe4000f8e00ff */
[----:B------:R-:W-:Y:S02]  /*6640*/  UIMAD.WIDE.U32 UR6, UR61, UR56, URZ ;  /* 0x000000383d0672a5 */ /* 0x000fe4000f8e00ff */
[----:B------:R-:W-:Y:S02]  /*6650*/  UISETP.NE.AND UP0, UPT, UR58, 0x1, UPT ;  /* 0x000000013a00788c */ /* 0x000fe4000bf05270 */
[----:B------:R-:W-:Y:S02]  /*6660*/  UIMAD.WIDE.U32 UR8, UR36, UR59, URZ ;  /* 0x0000003b240872a5 */ /* 0x000fe4000f8e00ff */
[----:B------:R-:W-:Y:S02]  /*6670*/  UIMAD.WIDE.U32 UR10, UR37, UR56, URZ ;  /* 0x00000038250a72a5 */ /* 0x000fe4000f8e00ff */
[----:B------:R-:W-:Y:S02]  /*6680*/  UISETP.NE.AND UP1, UPT, UR42, 0x1, UPT ;  /* 0x000000012a00788c */ /* 0x000fe4000bf25270 */
[----:B------:R-:W-:Y:S01]  /*6690*/  UISETP.NE.AND UP2, UPT, UR39, 0x1, UPT ;  /* 0x000000012700788c */ /* 0x000fe2000bf45270 */
[----:B------:R-:W-:Y:S02]  /*66a0*/  UMOV UR4, UR5 ;  /* 0x0000000500047c82 */ /* 0x000fe40008000000 */
[----:B--2---:R-:W-:Y:S03]  /*66b0*/  USHF.R.U32.HI UR5, URZ, UR12, UR4 ;  /* 0x0000000cff057299 */ /* 0x004fe60008011604 */
[----:B------:R-:W-:Y:S02]  /*66c0*/  UMOV UR4, UR7 ;  /* 0x0000000700047c82 */ /* 0x000fe40008000000 */
[----:B------:R-:W-:Y:S02]  /*66d0*/  USHF.R.U32.HI UR7, URZ, UR57, UR4 ;  /* 0x00000039ff077299 */ /* 0x000fe40008011604 */
[----:B------:R-:W-:Y:S02]  /*66e0*/  USEL UR4, UR53, UR5, !UP0 ;  /* 0x0000000535047287 */ /* 0x000fe4000c000000 */
[----:B------:R-:W-:Y:S01]  /*66f0*/  USEL UR7, UR61, UR7, !UP1 ;  /* 0x000000073d077287 */ /* 0x000fe2000c800000 */
[----:B------:R-:W-:Y:S01]  /*6700*/  UMOV UR5, UR9 ;  /* 0x0000000900057c82 */ /* 0x000fe20008000000 */
[----:B------:R-:W-:Y:S02]  /*6710*/  UIMAD.WIDE.U32 UR8, UR4, UR40, URZ ;  /* 0x00000028040872a5 */ /* 0x000fe4000f8e00ff */
[----:B------:R-:W-:Y:S03]  /*6720*/  USHF.R.U32.HI UR6, URZ, UR12, UR5 ;  /* 0x0000000cff067299 */ /* 0x000fe60008011605 */
[----:B------:R-:W-:Y:S01]  /*6730*/  UMOV UR5, UR11 ;  /* 0x0000000b00057c82 */ /* 0x000fe20008000000 */
[----:B------:R-:W-:Y:S02]  /*6740*/  UIMAD.WIDE.U32 UR10, UR7, UR40, URZ ;  /* 0x00000028070a72a5 */ /* 0x000fe4000f8e00ff */
[----:B------:R-:W-:Y:S02]  /*6750*/  USHF.R.U32.HI UR12, URZ, UR57, UR5 ;  /* 0x00000039ff0c7299 */ /* 0x000fe40008011605 */
[----:B------:R-:W-:Y:S01]  /*6760*/  USEL UR6, UR36, UR6, !UP0 ;  /* 0x0000000624067287 */ /* 0x000fe2000c000000 */
[----:B------:R-:W-:Y:S02]  /*6770*/  UMOV UR5, UR9 ;  /* 0x0000000900057c82 */ /* 0x000fe40008000000 */
[----:B------:R-:W-:Y:S01]  /*6780*/  UMOV UR10, UR11 ;  /* 0x0000000b000a7c82 */ /* 0x000fe20008000000 */
[----:B------:R-:W-:Y:S02]  /*6790*/  @UP2 USHF.R.U32.HI UR4, URZ, UR41, UR5 ;  /* 0x00000029ff042299 */ /* 0x000fe40008011605 */
[----:B------:R-:W-:Y:S02]  /*67a0*/  @UP2 USHF.R.U32.HI UR7, URZ, UR41, UR10 ;  /* 0x00000029ff072299 */ /* 0x000fe4000801160a */
[----:B------:R-:W-:Y:S02]  /*67b0*/  UIMAD UR4, UR39, UR4, URZ ;  /* 0x00000004270472a4 */ /* 0x000fe4000f8e02ff */
[----:B------:R-:W-:Y:S02]  /*67c0*/  UIMAD.WIDE.U32 UR10, UR6, UR40, URZ ;  /* 0x00000028060a72a5 */ /* 0x000fe4000f8e00ff */
[----:B------:R-:W-:Y:S02]  /*67d0*/  USEL UR5, UR37, UR12, !UP1 ;  /* 0x0000000c25057287 */ /* 0x000fe4000c800000 */
[----:B------:R-:W-:Y:S02]  /*67e0*/  UIMAD UR8, UR39, UR7, URZ ;  /* 0x00000007270872a4 */ /* 0x000fe4000f8e02ff */
[----:B------:R-:W-:Y:S03]  /*67f0*/  UISETP.GE.AND UP0, UPT, UR6, UR4, UPT ;  /* 0x000000040600728c */ /* 0x000fe6000bf06270 */
[----:B------:R-:W-:Y:S01]  /*6800*/  UMOV UR4, UR11 ;  /* 0x0000000b00047c82 */ /* 0x000fe20008000000 */
[----:B------:R-:W-:Y:S02]  /*6810*/  UISETP.GE.OR UP0, UPT, UR5, UR8, UP0 ;  /* 0x000000080500728c */ /* 0x000fe40008706670 */
[----:B------:R-:W-:Y:S02]  /*6820*/  USHF.R.U32.HI UR4, URZ, UR41, UR4 ;  /* 0x00000029ff047299 */ /* 0x000fe40008011604 */
[----:B------:R-:W-:Y:S02]  /*6830*/  UIMAD.WIDE.U32 UR8, UR5, UR40, URZ ;  /* 0x00000028050872a5 */ /* 0x000fe4000f8e00ff */
[----:B------:R-:W-:Y:S02]  /*6840*/  USEL UR11, UR6, UR4, !UP2 ;  /* 0x00000004060b7287 */ /* 0x000fe4000d000000 */
[----:B------:R-:W-:Y:S02]  /*6850*/  UIADD3 UR8, UPT, UPT, -UR5, URZ, URZ ;  /* 0x000000ff05087290 */ /* 0x000fe4000fffe1ff */
[----:B------:R-:W-:Y:S01]  /*6860*/  UIADD3 UR10, UPT, UPT, -UR11, URZ, URZ ;  /* 0x000000ff0b0a7290 */ /* 0x000fe2000fffe1ff */
[----:B------:R-:W-:Y:S01]  /*6870*/  @!UP0 UMOV UR4, UR9 ;  /* 0x0000000900048c82 */ /* 0x000fe20008000000 */
[----:B------:R-:W-:Y:S02]  /*6880*/  UIADD3 UR9, UPT, UPT, -UR6, URZ, URZ ;  /* 0x000000ff06097290 */ /* 0x000fe4000fffe1ff */
[----:B------:R-:W-:Y:S02]  /*6890*/  @!UP0 USHF.R.U32.HI UR4, URZ, UR41, UR4 ;  /* 0x00000029ff048299 */ /* 0x000fe40008011604 */
[----:B------:R-:W-:Y:S02]  /*68a0*/  UIMAD UR10, UR39, UR10, UR6 ;  /* 0x0000000a270a72a4 */ /* 0x000fe4000f8e0206 */
[----:B------:R-:W-:Y:S04]  /*68b0*/  @!UP0 USEL UR4, UR5, UR4, !UP2 ;  /* 0x0000000405048287 */ /* 0x000fe8000d000000 */
[----:B------:R-:W-:Y:S02]  /*68c0*/  @!UP0 UIMAD UR10, UR7, UR10, UR4 ;  /* 0x0000000a070a82a4 */ /* 0x000fe4000f8e0204 */
[----:B------:R-:W-:Y:S02]  /*68d0*/  @!UP0 UIADD3 UR11, UPT, UPT, UR11, -UR4, URZ ;  /* 0x800000040b0b8290 */ /* 0x000fe4000fffe0ff */
[----:B------:R-:W-:Y:S02]  /*68e0*/  UIMAD UR7, UR42, UR8, UR37 ;  /* 0x000000082a0772a4 */ /* 0x000fe4000f8e0225 */
[----:B------:R-:W-:Y:S02]  /*68f0*/  @!UP0 UIMAD UR6, UR11, UR39, UR5 ;  /* 0x000000270b0682a4 */ /* 0x000fe4000f8e0205 */
[----:B------:R-:W-:Y:S01]  /*6900*/  UIMAD UR4, UR58, UR9, UR36 ;  /* 0x000000093a0472a4 */ /* 0x000fe2000f8e0224 */
[----:B------:R-:W-:Y:S02]  /*6910*/  @!UP0 UMOV UR5, UR10 ;  /* 0x0000000a00058c82 */ /* 0x000fe40008000000 */
[----:B------:R-:W-:Y:S02]  /*6920*/  UIMAD UR37, UR5, UR42, UR7 ;  /* 0x0000002a052572a4 */ /* 0x000fe4000f8e0207 */
[----:B------:R-:W-:Y:S11]  /*6930*/  UIMAD UR36, UR6, UR58, UR4 ;  /* 0x0000003a062472a4 */ /* 0x000ff6000f8e0204 */
[----:B------:R-:W-:Y:S01]  /*6940*/  @!UPT UIADD3 URZ, UPT, UPT, URZ, URZ, URZ ;  /* 0x000000fffffff290 */ /* 0x000fe2000fffe0ff */
.L_x_103:
[----:B------:R-:W-:Y:S01]  /*6950*/  UISETP.NE.AND UP0, UPT, UR38, 0x1, UPT ;  /* 0x000000012600788c */ /* 0x000fe2000bf05270 */
[----:B------:R-:W-:Y:S01]  /*6960*/  R2UR UR11, R72 ;  /* 0x00000000480b72ca */ /* 0x000fe200000e0000 */
[----:B------:R-:W-:Y:S01]  /*6970*/  USHF.L.U32 UR46, UR27, 0x6, URZ ;  /* 0x000000061b2e7899 */ /* 0x000fe200080006ff */
[----:B------:R-:W-:Y:S01]  /*6980*/  IADD3 R62, PT, PT, R62, 0x1, RZ ;  /* 0x000000013e3e7810 */ /* 0x000fe20007ffe0ff */
[----:B------:R-:W-:Y:S07]  /*6990*/  USHF.L.U32 UR45, UR26, 0x6, URZ ;  /* 0x000000061a2d7899 */ /* 0x000fee00080006ff */
[----:B------:R-:W2:Y:S01]  /*69a0*/  @!UP0 LDCU.128 UR12, c[0x0][0xb10] ;  /* 0x00016200ff0c87ac */ /* 0x000ea20008000c00 */
[----:B------:R-:W3:Y:S01]  /*69b0*/  @!UP0 LDCU UR5, c[0x0][0xb0c] ;  /* 0x00016180ff0587ac */ /* 0x000ee20008000800 */
[----:B------:R-:W4:Y:S01]  /*69c0*/  @!UP0 LDCU UR10, c[0x0][0xb20] ;  /* 0x00016400ff0a87ac */ /* 0x000f220008000800 */
[----:B--2---:R-:W-:Y:S02]  /*69d0*/  UIMAD.WIDE.U32 UR8, UR37, UR12, URZ ;  /* 0x0000000c250872a5 */ /* 0x004fe4000f8e00ff */
[----:B------:R-:W-:Y:S02]  /*69e0*/  UIMAD.WIDE.U32 UR6, UR36, UR15, URZ ;  /* 0x0000000f240672a5 */ /* 0x000fe4000f8e00ff */
[----:B------:R-:W-:Y:S03]  /*69f0*/  @!UP0 UISETP.NE.AND UP1, UPT, UR14, 0x1, UPT ;  /* 0x000000010e00888c */ /* 0x000fe6000bf25270 */
[----:B------:R-:W-:Y:S01]  /*6a00*/  @!UP0 UMOV UR4, UR9 ;  /* 0x0000000900048c82 */ /* 0x000fe20008000000 */
[----:B---3--:R-:W-:Y:S02]  /*6a10*/  @!UP0 UISETP.NE.AND UP2, UPT, UR5, 0x1, UPT ;  /* 0x000000010500888c */ /* 0x008fe4000bf45270 */
[----:B------:R-:W-:Y:S01]  /*6a20*/  @!UP0 USHF.R.U32.HI UR4, URZ, UR13, UR4 ;  /* 0x0000000dff048299 */ /* 0x000fe20008011604 */
[----:B------:R-:W-:Y:S02]  /*6a30*/  @!UP0 UMOV UR6, UR7 ;  /* 0x0000000700068c82 */ /* 0x000fe40008000000 */
[----:B----4-:R-:W-:Y:S02]  /*6a40*/  @!UP0 USHF.R.U32.HI UR6, URZ, UR10, UR6 ;  /* 0x0000000aff068299 */ /* 0x010fe40008011606 */
[----:B------:R-:W-:Y:S02]  /*6a50*/  @!UP0 USEL UR7, UR37, UR4, !UP2 ;  /* 0x0000000425078287 */ /* 0x000fe4000d000000 */
[----:B------:R-:W-:Y:S04]  /*6a60*/  @!UP0 USEL UR6, UR36, UR6, !UP1 ;  /* 0x0000000624068287 */ /* 0x000fe8000c800000 */
[----:B------:R-:W-:Y:S02]  /*6a70*/  @!UP0 UIADD3 UR4, UPT, UPT, -UR7, UR6, URZ ;  /* 0x0000000607048290 */ /* 0x000fe4000fffe1ff */
[----:B------:R-:W-:Y:S02]  /*6a80*/  @!UP0 UIADD3 UR6, UPT, UPT, UR7, -UR6, URZ ;  /* 0x8000000607068290 */ /* 0x000fe4000fffe0ff */
[----:B------:R-:W-:Y:S02]  /*6a90*/  @!UP0 UIMAD UR37, UR4, UR5, UR37 ;  /* 0x00000005042582a4 */ /* 0x000fe4000f8e0225 */
[----:B------:R-:W-:Y:S02]  /*6aa0*/  @!UP0 UIMAD UR36, UR6, UR14, UR36 ;  /* 0x0000000e062482a4 */ /* 0x000fe4000f8e0224 */
[----:B------:R-:W-:Y:S09]  /*6ab0*/  ULOP3.LUT UP0, URZ, UR11, 0x1b0, URZ, 0xc0, !UPT ;  /* 0x000001b00bff7892 */ /* 0x000ff2000f80c0ff */
[----:B------:R-:W-:Y:S05]  /*6ac0*/  BRA.U !UP0, `(.L_x_104) ;  /* 0x00000001087c7547 */ /* 0x000fea000b800000 */
[----:B------:R-:W2:Y:S01]  /*6ad0*/  LDCU.64 UR8, c[0x4][0x80] ;  /* 0x01001000ff0877ac */ /* 0x000ea20008000a00 */
[----:B------:R-:W-:Y:S01]  /*6ae0*/  MOV R2, 0x0 ;  /* 0x0000000000027802 */ /* 0x000fe20000000f00 */
[----:B------:R-:W-:Y:S02]  /*6af0*/  HFMA2 R12, -RZ, RZ, 0, 5.9604644775390625e-08 ;  /* 0x00000001ff0c7431 */ /* 0x000fe400000001ff */
[----:B------:R-:W-:Y:S01]  /*6b00*/  IMAD.MOV.U32 R8, RZ, RZ, 0x70 ;  /* 0x00000070ff087424 */ /* 0x000fe200078e00ff */
[----:B------:R3:W4:Y:S01]  /*6b10*/  LDC.64 R14, c[0x4][R2] ;  /* 0x01000000020e7b82 */ /* 0x0007220000000a00 */
[----:B------:R-:W1:Y:S01]  /*6b20*/  LDCU.64 UR6, c[0x4][0x88] ;  /* 0x01001100ff0677ac */ /* 0x000e620008000a00 */
[----:B------:R-:W-:Y:S01]  /*6b30*/  IMAD.MOV.U32 R13, RZ, RZ, RZ ;  /* 0x000000ffff0d7224 */ /* 0x000fe200078e00ff */
[----:B------:R-:W1:Y:S01]  /*6b40*/  LDCU.64 UR4, c[0x4][0x8] ;  /* 0x01000100ff0477ac */ /* 0x000e620008000a00 */
[----:B--2---:R-:W-:Y:S01]  /*6b50*/  MOV R5, UR9 ;  /* 0x0000000900057c02 */ /* 0x004fe20008000f00 */
[----:B------:R-:W-:Y:S01]  /*6b60*/  IMAD.U32 R4, RZ, RZ, UR8 ;  /* 0x00000008ff047e24 */ /* 0x000fe2000f8e00ff */
[----:B-1----:R-:W-:Y:S01]  /*6b70*/  MOV R7, UR7 ;  /* 0x0000000700077c02 */ /* 0x002fe20008000f00 */
[----:B------:R-:W-:Y:S01]  /*6b80*/  IMAD.U32 R6, RZ, RZ, UR6 ;  /* 0x00000006ff067e24 */ /* 0x000fe2000f8e00ff */
[----:B------:R-:W-:Y:S01]  /*6b90*/  MOV R11, UR5 ;  /* 0x00000005000b7c02 */ /* 0x000fe20008000f00 */
[----:B------:R-:W-:Y:S02]  /*6ba0*/  IMAD.U32 R10, RZ, RZ, UR4 ;  /* 0x00000004ff0a7e24 */ /* 0x000fe4000f8e00ff */
[----:B------:R-:W-:Y:S07]  /*6bb0*/  LEPC R20, `(.L_x_105) ;  /* 0x000000001014794e */ /* 0x000fee0000000000 */
[----:B---345:R-:W-:Y:S05]  /*6bc0*/  CALL.ABS.NOINC R14 ;  /* 0x000000000e007343 */ /* 0x038fea0003c00000 */
.L_x_105:
[----:B------:R-:W1:Y:S01]  /*6bd0*/  LDCU.64 UR8, c[0x4][0x80] ;  /* 0x01001000ff0877ac */ /* 0x000e620008000a00 */
[----:B------:R-:W2:Y:S01]  /*6be0*/  LDC.64 R2, c[0x4][R2] ;  /* 0x0100000002027b82 */ /* 0x000ea20000000a00 */
[----:B------:R-:W-:Y:S02]  /*6bf0*/  HFMA2 R12, -RZ, RZ, 0, 5.9604644775390625e-08 ;  /* 0x00000001ff0c7431 */ /* 0x000fe400000001ff */
[----:B------:R-:W-:Y:S02]  /*6c00*/  IMAD.MOV.U32 R8, RZ, RZ, 0x70 ;  /* 0x00000070ff087424 */ /* 0x000fe400078e00ff */
[----:B------:R-:W-:Y:S01]  /*6c10*/  IMAD.MOV.U32 R13, RZ, RZ, RZ ;  /* 0x000000ffff0d7224 */ /* 0x000fe200078e00ff */
[----:B------:R-:W3:Y:S01]  /*6c20*/  LDCU.64 UR6, c[0x4][0x88] ;  /* 0x01001100ff0677ac */ /* 0x000ee20008000a00 */
[----:B------:R-:W4:Y:S01]  /*6c30*/  LDCU.64 UR4, c[0x4][0x8] ;  /* 0x01000100ff0477ac */ /* 0x000f220008000a00 */
[----:B-1----:R-:W-:Y:S02]  /*6c40*/  MOV R4, UR8 ;  /* 0x0000000800047c02 */ /* 0x002fe40008000f00 */
[----:B------:R-:W-:Y:S02]  /*6c50*/  MOV R5, UR9 ;  /* 0x0000000900057c02 */ /* 0x000fe40008000f00 */
[----:B---3--:R-:W-:Y:S01]  /*6c60*/  MOV R7, UR7 ;  /* 0x0000000700077c02 */ /* 0x008fe20008000f00 */
[----:B------:R-:W-:Y:S01]  /*6c70*/  IMAD.U32 R6, RZ, RZ, UR6 ;  /* 0x00000006ff067e24 */ /* 0x000fe2000f8e00ff */
[----:B----4-:R-:W-:Y:S01]  /*6c80*/  MOV R11, UR5 ;  /* 0x00000005000b7c02 */ /* 0x010fe20008000f00 */
[----:B------:R-:W-:Y:S02]  /*6c90*/  IMAD.U32 R10, RZ, RZ, UR4 ;  /* 0x00000004ff0a7e24 */ /* 0x000fe4000f8e00ff */
[----:B------:R-:W-:Y:S07]  /*6ca0*/  LEPC R20, `(.L_x_104) ;  /* 0x000000001014794e */ /* 0x000fee0000000000 */
[----:B--2---:R-:W-:Y:S05]  /*6cb0*/  CALL.ABS.NOINC R2 ;  /* 0x0000000002007343 */ /* 0x004fea0003c00000 */
.L_x_104:
[----:B------:R-:W-:Y:S02]  /*6cc0*/  R2UR UR6, R60 ;  /* 0x000000003c0672ca */ /* 0x000fe400000e0000 */
[----:B------:R-:W-:Y:S02]  /*6cd0*/  R2UR UR5, R71 ;  /* 0x00000000470572ca */ /* 0x000fe400000e0000 */
[----:B------:R-:W-:Y:S02]  /*6ce0*/  R2UR UR4, R70 ;  /* 0x00000000460472ca */ /* 0x000fe400000e0000 */
[----:B------:R-:W-:Y:S02]  /*6cf0*/  ISETP.NE.U32.AND P4, PT, R54, RZ, PT ;  /* 0x000000ff3600720c */ /* 0x000fe40003f85070 */
[----:B------:R-:W-:Y:S02]  /*6d00*/  ISETP.NE.U32.AND P2, PT, RZ, UR54, PT ;  /* 0x00000036ff007c0c */ /* 0x000fe4000bf45070 */
[----:B------:R-:W-:Y:S02]  /*6d10*/  ISETP.NE.AND.EX P4, PT, R55, RZ, PT, P4 ;  /* 0x000000ff3700720c */ /* 0x000fe40003f85340 */
[----:B------:R-:W-:Y:S01]  /*6d20*/  ISETP.NE.AND.EX P2, PT, RZ, UR55, PT, P2 ;  /* 0x00000037ff007c0c */ /* 0x000fe2000bf45320 */
[----:B------:R-:W-:Y:S02]  /*6d30*/  UISETP.NE.AND UP2, UPT, UR6, URZ, UPT ;  /* 0x000000ff0600728c */ /* 0x000fe4000bf45270 */
[----:B------:R-:W-:Y:S04]  /*6d40*/  UISETP.NE.U32.AND UP0, UPT, UR5, URZ, UPT ;  /* 0x000000ff0500728c */ /* 0x000fe8000bf05070 */
[----:B------:R-:W-:Y:S01]  /*6d50*/  UISETP.NE.AND.EX UP1, UPT, UR4, URZ, UPT, UP0 ;  /* 0x000000ff0400728c */ /* 0x000fe2000bf25300 */
[----:B------:R-:W-:Y:S01]  /*6d60*/  PLOP3.LUT P1, PT, PT, PT, UP2, 0x80, 0x8 ;  /* 0x000000000008781c */ /* 0x000fe20003f2f028 */
[----:B------:R-:W-:Y:S03]  /*6d70*/  UPLOP3.LUT UP0, UPT, UPT, UPT, UPT, 0x40, 0x4 ;  /* 0x000000000004789c */ /* 0x000fe60003f0e870 */
[----:B------:R-:W-:Y:S06]  /*6d80*/  @UP2 UPLOP3.LUT UP0, UPT, UPT, UPT, UP1, 0x80, 0x8 ;  /* 0x000000000008289c */ /* 0x000fec0003f0f010 */
[----:B------:R-:W-:Y:S01]  /*6d90*/  PLOP3.LUT P0, PT, PT, PT, UP0, 0x80, 0x8 ;  /* 0x000000000008781c */ /* 0x000fe20003f0f008 */
[----:B------:R-:W-:Y:S01]  /*6da0*/  @!UPT UIADD3 URZ, UPT, UPT, URZ, URZ, URZ ;  /* 0x000000fffffff290 */ /* 0x000fe2000fffe0ff */
[----:B------:R-:W-:Y:S11]  /*6db0*/  BRA.U !UP1, `(.L_x_106) ;  /* 0x0000000109407547 */ /* 0x000ff6000b800000 */
[----:B------:R-:W-:Y:S01]  /*6dc0*/  UISETP.NE.U32.AND UP0, UPT, UR54, URZ, UPT ;  /* 0x000000ff3600728c */ /* 0x000fe2000bf05070 */
[----:B------:R-:W-:Y:S01]  /*6dd0*/  R2UR UR6, R71 ;  /* 0x00000000470672ca */ /* 0x000fe200000e0000 */
[----:B------:R-:W2:Y:S01]  /*6de0*/  LDCU.64 UR8, c[0x0][0x358] ;  /* 0x00006b00ff0877ac */ /* 0x000ea20008000a00 */
[----:B------:R-:W-:Y:S02]  /*6df0*/  HFMA2 R56, -RZ, RZ, 0, 5.9604644775390625e-08 ;  /* 0x00000001ff387431 */ /* 0x000fe400000001ff */
[----:B-1----:R-:W-:Y:S01]  /*6e00*/  IMAD.MOV.U32 R0, RZ, RZ, 0x1 ;  /* 0x00000001ff007424 */ /* 0x002fe200078e00ff */
[----:B------:R-:W-:Y:S06]  /*6e10*/  UISETP.NE.AND.EX UP0, UPT, UR55, URZ, UPT, UP0 ;  /* 0x000000ff3700728c */ /* 0x000fec000bf05300 */
[----:B------:R-:W-:Y:S05]  /*6e20*/  PLOP3.LUT P3, PT, PT, PT, UP0, 0x80, 0x8 ;  /* 0x000000000008781c */ /* 0x000fea0003f6f008 */
[----:B------:R-:W1:Y:S01]  /*6e30*/  @UP0 LDCU.64 UR4, c[0x0][0x888] ;  /* 0x00011100ff0407ac */ /* 0x000e620008000a00 */
[----:B------:R-:W-:Y:S07]  /*6e40*/  @UP0 UIMAD UR6, UR60, UR6, URZ ;  /* 0x000000063c0602a4 */ /* 0x000fee000f8e02ff */
[----:B------:R-:W-:Y:S01]  /*6e50*/  @!P3 PRMT R56, R0, 0x7610, R56 ;  /* 0x000076100038b816 */ /* 0x000fe20000000038 */
[----:B-1----:R-:W-:Y:S06]  /*6e60*/  @UP0 UIMAD.WIDE UR4, UR6, 0x4, UR4 ;  /* 0x00000004060408a5 */ /* 0x002fec000f8e0204 */
[----:B------:R-:W-:Y:S02]  /*6e70*/  IMAD.U32 R2, RZ, RZ, UR4 ;  /* 0x00000004ff027e24 */ /* 0x000fe4000f8e00ff */
[----:B------:R-:W-:Y:S03]  /*6e80*/  IMAD.U32 R3, RZ, RZ, UR5 ;  /* 0x00000005ff037e24 */ /* 0x000fe6000f8e00ff */
[----:B------:R-:W1:Y:S02]  /*6e90*/  @!UP0 LDCU UR4, c[0x0][0x880] ;  /* 0x00011000ff0487ac */ /* 0x000e640008000800 */
[----:B--2--5:R2:W5:Y:S02]  /*6ea0*/  @P3 LDG.E R27, desc[UR8][R2.64] ;  /* 0x00000008021b3981 */ /* 0x024564000c1e1900 */
[----:B-12---:R-:W-:Y:S02]  /*6eb0*/  @!P3 MOV R27, UR4 ;  /* 0x00000004001bbc02 */ /* 0x006fe40008000f00 */
.L_x_106:
[----:B------:R-:W-:Y:S05]  /*6ec0*/  @!P4 BRA `(.L_x_107) ;  /* 0x000000000024c947 */ /* 0x000fea0003800000 */
[----:B------:R-:W-:Y:S01]  /*6ed0*/  ISETP.NE.U32.AND P3, PT, R52, RZ, PT ;  /* 0x000000ff3400720c */ /* 0x000fe20003f65070 */
[----:B------:R-:W2:Y:S03]  /*6ee0*/  LDCU.64 UR4, c[0x0][0x358] ;  /* 0x00006b00ff0477ac */ /* 0x000ea60008000a00 */
[----:B------:R-:W-:Y:S11]  /*6ef0*/  ISETP.NE.AND.EX P3, PT, R53, RZ, PT, P3 ;  /* 0x000000ff3500720c */ /* 0x000ff60003f65330 */
[----:B------:R-:W-:Y:S02]  /*6f00*/  @!UPT UIADD3 URZ, UPT, UPT, URZ, URZ, URZ ;  /* 0x000000fffffff290 */ /* 0x000fe4000fffe0ff */
[----:B------:R-:W3:Y:S01]  /*6f10*/  @P3 LDC.64 R2, c[0x0][0x8a8] ;  /* 0x00022a00ff023b82 */ /* 0x000ee20000000a00 */
[----:B-1----:R-:W-:Y:S04]  /*6f20*/  @P3 IMAD R0, R54, UR60, RZ ;  /* 0x0000003c36003c24 */ /* 0x002fe8000f8e02ff */
[----:B---3--:R-:W-:Y:S05]  /*6f30*/  @P3 IMAD.WIDE R2, R0, 0x4, R2 ;  /* 0x0000000400023825 */ /* 0x008fea00078e0202 */
[----:B--2--5:R2:W5:Y:S02]  /*6f40*/  @P3 LDG.E R24, desc[UR4][R2.64] ;  /* 0x0000000402183981 */ /* 0x024564000c1e1900 */
[----:B--2---:R-:W3:Y:S02]  /*6f50*/  @!P3 LDC R24, c[0x0][0x8a0] ;  /* 0x00022800ff18bb82 */ /* 0x004ee40000000800 */
.L_x_107:
[----:B-----5:R-:W-:Y:S01]  /*6f60*/  FSETP.NEU.AND P3, PT, R27, RZ, PT ;  /* 0x000000ff1b00720b */ /* 0x020fe20003f6d000 */
[----:B------:R-:W-:Y:S01]  /*6f70*/  ULOP3.LUT UR4, UR52, 0x1, URZ, 0x3c, !UPT ;  /* 0x0000000134047892 */ /* 0x000fe2000f8e3cff */
[----:B------:R-:W-:Y:S01]  /*6f80*/  SEL R4, RZ, 0xffffffff, P2 ;  /* 0xffffffffff047807 */ /* 0x000fe20001000000 */
[----:B------:R-:W-:Y:S01]  /*6f90*/  IMAD.U32 R79, RZ, RZ, UR48 ;  /* 0x00000030ff4f7e24 */ /* 0x000fe2000f8e00ff */
[----:B------:R-:W-:Y:S01]  /*6fa0*/  @P1 LOP3.LUT P2, RZ, R56, 0xff, RZ, 0xc0, !PT ;  /* 0x000000ff38ff1812 */ /* 0x000fe2000784c0ff */
[----:B------:R-:W-:Y:S01]  /*6fb0*/  IMAD.SHL.U32 R77, R64, 0x10, RZ ;  /* 0x00000010404d7824 */ /* 0x000fe200078e00ff */
[----:B------:R-:W-:Y:S01]  /*6fc0*/  @P1 SEL R3, RZ, 0xffffffff, P3 ;  /* 0xffffffffff031807 */ /* 0x000fe20001800000 */
[----:B------:R-:W-:Y:S01]  /*6fd0*/  IMAD.U32 R82, RZ, RZ, UR4 ;  /* 0x00000004ff527e24 */ /* 0x000fe2000f8e00ff */
[----:B------:R-:W-:Y:S01]  /*6fe0*/  LEA R75, R22, UR49, 0x3 ;  /* 0x00000031164b7c11 */ /* 0x000fe2000f8e18ff */
[----:B------:R-:W-:Y:S01]  /*6ff0*/  IMAD.SHL.U32 R79, R79, 0x2000, RZ ;  /* 0x000020004f4f7824 */ /* 0x000fe200078e00ff */
[----:B------:R-:W-:Y:S01]  /*7000*/  @P0 SEL R3, R4, R3, !P2 ;  /* 0x0000000304030207 */ /* 0x000fe20005000000 */
[----:B------:R-:W-:Y:S01]  /*7010*/  IMAD.SHL.U32 R76, R63, 0x10, RZ ;  /* 0x000000103f4c7824 */ /* 0x000fe200078e00ff */
[----:B------:R-:W-:Y:S01]  /*7020*/  SHF.L.U32 R2, R66, 0x1f, RZ ;  /* 0x0000001f42027819 */ /* 0x000fe200000006ff */
[----:B------:R-:W-:Y:S01]  /*7030*/  IMAD.IADD R78, R68, 0x1, R79 ;  /* 0x00000001444e7824 */ /* 0x000fe200078e024f */
[----:B------:R-:W-:Y:S01]  /*7040*/  @P1 LOP3.LUT R3, R3, 0x1, RZ, 0xc0, !PT ;  /* 0x0000000103031812 */ /* 0x000fe200078ec0ff */
[----:B------:R-:W-:Y:S01]  /*7050*/  BSSY B1, `(.L_x_108) ;  /* 0x0000039000017945 */ /* 0x000fe20003800000 */
[----:B------:R-:W-:Y:S01]  /*7060*/  PLOP3.LUT P2, PT, PT, PT, UP1, 0x80, 0x8 ;  /* 0x000000000008781c */ /* 0x000fe20003f4f018 */
[----:B------:R-:W-:Y:S01]  /*7070*/  IMAD.IADD R35, R78, 0x1, R77 ;  /* 0x000000014e237824 */ /* 0x000fe200078e024d */
[----:B------:R-:W-:Y:S01]  /*7080*/  ISETP.NE.U32.OR P5, PT, R3, 0x1, !P1 ;  /* 0x000000010300780c */ /* 0x000fe20004fa5470 */
[----:B------:R-:W-:Y:S01]  /*7090*/  IMAD.U32 R3, RZ, RZ, UR48 ;  /* 0x00000030ff037e24 */ /* 0x000fe2000f8e00ff */
[----:B------:R-:W-:Y:S01]  /*70a0*/  LOP3.LUT P4, R61, R56, 0xff, RZ, 0xc0, !PT ;  /* 0x000000ff383d7812 */ /* 0x000fe2000788c0ff */
[----:B------:R-:W-:Y:S01]  /*70b0*/  IMAD.MOV.U32 R80, RZ, RZ, 0x1 ;  /* 0x00000001ff507424 */ /* 0x000fe200078e00ff */
[----:B------:R-:W-:Y:S01]  /*70c0*/  P2R R74, PR, RZ, 0x20 ;  /* 0x00000020ff4a7803 */ /* 0x000fe20000000000 */
[----:B------:R-:W-:Y:S01]  /*70d0*/  IMAD R25, R22, 0x20, R23 ;  /* 0x0000002016197824 */ /* 0x000fe200078e0217 */
[----:B-1----:R-:W-:Y:S01]  /*70e0*/  LEA R0, R3, UR49, 0x3 ;  /* 0x0000003103007c11 */ /* 0x002fe2000f8e18ff */
[----:B------:R-:W-:Y:S01]  /*70f0*/  IMAD.U32 R81, RZ, RZ, UR48 ;  /* 0x00000030ff517e24 */ /* 0x000fe2000f8e00ff */
[----:B------:R-:W-:Y:S02]  /*7100*/  SEL R3, RZ, 0xffffffff, P3 ;  /* 0xffffffffff037807 */ /* 0x000fe40001800000 */
[----:B------:R-:W-:Y:S02]  /*7110*/  CS2R R38, SRZ ;  /* 0x0000000000267805 */ /* 0x000fe4000001ff00 */
[----:B------:R-:W-:Y:S02]  /*7120*/  CS2R R36, SRZ ;  /* 0x0000000000247805 */ /* 0x000fe4000001ff00 */
[----:B------:R-:W-:Y:S02]  /*7130*/  CS2R R42, SRZ ;  /* 0x00000000002a7805 */ /* 0x000fe4000001ff00 */
[----:B------:R-:W-:Y:S02]  /*7140*/  @P2 SEL R3, R4, R3, !P4 ;  /* 0x0000000304032207 */ /* 0x000fe40006000000 */
[----:B------:R-:W-:Y:S02]  /*7150*/  CS2R R40, SRZ ;  /* 0x0000000000287805 */ /* 0x000fe4000001ff00 */
[----:B------:R-:W-:Y:S02]  /*7160*/  @P5 SHF.L.U32 R5, R82, 0x1f, RZ ;  /* 0x0000001f52055819 */ /* 0x000fe400000006ff */
[----:B------:R-:W-:Y:S02]  /*7170*/  CS2R R46, SRZ ;  /* 0x00000000002e7805 */ /* 0x000fe4000001ff00 */
[----:B------:R-:W-:Y:S02]  /*7180*/  LOP3.LUT R3, R3, 0x1, RZ, 0xc0, !PT ;  /* 0x0000000103037812 */ /* 0x000fe400078ec0ff */
[----:B------:R-:W-:Y:S01]  /*7190*/  CS2R R44, SRZ ;  /* 0x00000000002c7805 */ /* 0x000fe2000001ff00 */
[----:B------:R-:W1:Y:S01]  /*71a0*/  @P5 SYNCS.PHASECHK.TRANS64.TRYWAIT P1, [R0+URZ+0x40], R5 ;  /* 0x00004005000055a7 */ /* 0x000e6200080211ff */
[----:B------:R-:W-:Y:S02]  /*71b0*/  CS2R R50, SRZ ;  /* 0x0000000000327805 */ /* 0x000fe4000001ff00 */
[----:B------:R-:W-:Y:S02]  /*71c0*/  ISETP.NE.U32.AND P2, PT, R3, 0x1, PT ;  /* 0x000000010300780c */ /* 0x000fe40003f45070 */
[----:B------:R-:W-:Y:S01]  /*71d0*/  CS2R R48, SRZ ;  /* 0x0000000000307805 */ /* 0x000fe2000001ff00 */
[----:B------:R-:W-:Y:S01]  /*71e0*/  IMAD.IADD R34, R78, 0x1, R76 ;  /* 0x000000014e227824 */ /* 0x000fe200078e024c */
[----:B------:R-:W-:Y:S01]  /*71f0*/  P2R R83, PR, RZ, 0x4 ;  /* 0x00000004ff537803 */ /* 0x000fe20000000000 */
[----:B------:R-:W-:Y:S01]  /*7200*/  IMAD.IADD R32, R67, 0x1, R35 ;  /* 0x0000000143207824 */ /* 0x000fe200078e0223 */
[----:B------:R2:W4:Y:S01]  /*7210*/  SYNCS.PHASECHK.TRANS64.TRYWAIT P0, [R75+URZ+0xa0], R2 ;  /* 0x0000a0024b0075a7 */ /* 0x00052200080011ff */
[----:B-1----:R-:W-:Y:S01]  /*7220*/  @P5 SEL R80, RZ, 0x1, !P1 ;  /* 0x00000001ff505807 */ /* 0x002fe20004800000 */
[----:B--2---:R-:W-:Y:S06]  /*7230*/  @!P5 BRA `(.L_x_109) ;  /* 0x000000000068d947 */ /* 0x004fec0003800000 */
[----:B------:R-:W-:Y:S01]  /*7240*/  ISETP.NE.AND P1, PT, R80, RZ, PT ;  /* 0x000000ff5000720c */ /* 0x000fe20003f25270 */
[----:B------:R-:W-:Y:S01]  /*7250*/  BSSY B0, `(.L_x_110) ;  /* 0x000000d000007945 */ /* 0x000fe20003800000 */
[----:B------:R-:W-:Y:S02]  /*7260*/  CS2R R50, SRZ ;  /* 0x0000000000327805 */ /* 0x000fe4000001ff00 */
[----:B------:R-:W-:Y:S02]  /*7270*/  CS2R R48, SRZ ;  /* 0x0000000000307805 */ /* 0x000fe4000001ff00 */
[----:B------:R-:W-:Y:S02]  /*7280*/  CS2R R46, SRZ ;  /* 0x00000000002e7805 */ /* 0x000fe4000001ff00 */
[----:B------:R-:W-:Y:S02]  /*7290*/  CS2R R44, SRZ ;  /* 0x00000000002c7805 */ /* 0x000fe4000001ff00 */
[----:B------:R-:W-:Y:S02]  /*72a0*/  CS2R R42, SRZ ;  /* 0x00000000002a7805 */ /* 0x000fe4000001ff00 */
[----:B------:R-:W-:Y:S02]  /*72b0*/  CS2R R40, SRZ ;  /* 0x0000000000287805 */ /* 0x000fe4000001ff00 */
[----:B------:R-:W-:Y:S02]  /*72c0*/  CS2R R38, SRZ ;  /* 0x0000000000267805 */ /* 0x000fe4000001ff00 */
[----:B------:R-:W-:Y:S01]  /*72d0*/  CS2R R36, SRZ ;  /* 0x0000000000247805 */ /* 0x000fe2000001ff00 */
[----:B------:R-:W-:Y:S06]  /*72e0*/  @P1 BRA `(.L_x_111) ;  /* 0x00000000000c1947 */ /* 0x000fec0003800000 */
[----:B------:R-:W-:Y:S04]  /*72f0*/  SHF.L.U32 R3, R82, 0x1f, RZ ;  /* 0x0000001f52037819 */ /* 0x000fe800000006ff */
[----:B------:R-:W1:Y:S02]  /*7300*/  SYNCS.PHASECHK.TRANS64.TRYWAIT P1, [R0+URZ+0x40], R3 ;  /* 0x00004003000075a7 */ /* 0x000e6400080211ff */
[----:B-1----:R-:W-:Y:S05]  /*7310*/  @!P1 BRA `(.L_x_112) ;  /* 0x0000002000649947 */ /* 0x002fea0003800000 */
.L_x_111:
[----:B------:R-:W-:Y:S05]  /*7320*/  BSYNC B0 ;  /* 0x0000000000007941 */ /* 0x000fea0003800000 */
.L_x_110:
[----:B------:R-:W-:Y:S01]  /*7330*/  ISETP.NE.AND P1, PT, R83, RZ, PT ;  /* 0x000000ff5300720c */ /* 0x000fe20003f25270 */
[----:B------:R-:W-:Y:S04]  /*7340*/  UIADD3 UR4, UPT, UPT, UR48, 0x1, URZ ;  /* 0x0000000130047890 */ /* 0x000fe8000fffe0ff */
[----:B------:R-:W-:Y:S04]  /*7350*/  UISETP.NE.AND UP0, UPT, UR4, 0x3, UPT ;  /* 0x000000030400788c */ /* 0x000fe8000bf05270 */
[----:B------:R-:W-:Y:S02]  /*7360*/  USEL UR5, URZ, 0x1, UP0 ;  /* 0x00000001ff057887 */ /* 0x000fe40008000000 */
[----:B------:R-:W-:Y:S02]  /*7370*/  USEL UR4, UR4, URZ, UP0 ;  /* 0x000000ff04047287 */ /* 0x000fe40008000000 */
[----:B------:R2:W1:Y:S02]  /*7380*/  @P1 LDS.128 R48, [R78] ;  /* 0x000000004e301984 */ /* 0x0004640000000c00 */
[----:B------:R-:W-:Y:S02]  /*7390*/  LOP3.LUT R82, R82, UR5, RZ, 0x3c, !PT ;  /* 0x0000000552527c12 */ /* 0x000fe4000f8e3cff */
[----:B------:R2:W1:Y:S01]  /*73a0*/  @P1 LDS.128 R44, [R35+0x10] ;  /* 0x00001000232c1984 */ /* 0x0004620000000c00 */
[----:B------:R-:W-:Y:S03]  /*73b0*/  IMAD.U32 R81, RZ, RZ, UR4 ;  /* 0x00000004ff517e24 */ /* 0x000fe6000f8e00ff */
[----:B------:R2:W1:Y:S04]  /*73c0*/  @P1 LDS.128 R40, [R34+0x20] ;  /* 0x0000200022281984 */ /* 0x0004680000000c00 */
[----:B------:R2:W1:Y:S02]  /*73d0*/  @P1 LDS.128 R36, [R32+0x10] ;  /* 0x0000100020241984 */ /* 0x0004640000000c00 */
.L_x_109:
[----:B------:R-:W-:Y:S05]  /*73e0*/  BSYNC B1 ;  /* 0x0000000000017941 */ /* 0x000fea0003800000 */
.L_x_108:
[----:B-1----:R-:W-:Y:S04]  /*73f0*/  SHF.R.U32.HI R0, RZ, 0x15, R25 ;  /* 0x00000015ff007819 */ /* 0x002fe80000011619 */
[----:B------:R-:W-:Y:S01]  /*7400*/  LOP3.LUT P1, RZ, R0, 0x3, R57, 0x48, !PT ;  /* 0x0000000300ff7812 */ /* 0x000fe20007824839 */
[----:B------:R-:W-:Y:S01]  /*7410*/  @!UPT UIADD3 URZ, UPT, UPT, URZ, URZ, URZ ;  /* 0x000000fffffff290 */ /* 0x000fe2000fffe0ff */
[----:B----4-:R-:W-:Y:S11]  /*7420*/  @P0 BRA `(.L_x_113) ;  /* 0x0000000000080947 */ /* 0x010ff60003800000 */
[----:B------:R-:W1:Y:S02]  /*7430*/  SYNCS.PHASECHK.TRANS64.TRYWAIT P0, [R75+URZ+0xa0], R2 ;  /* 0x0000a0024b0075a7 */ /* 0x000e6400080011ff */
[----:B-1----:R-:W-:Y:S05]  /*7440*/  @!P0 BRA `(.L_x_114) ;  /* 0x00000020002c8947 */ /* 0x002fea0003800000 */
.L_x_113:
[----:B------:R-:W-:Y:S05]  /*7450*/  @!P1 BRA `(.L_x_115) ;  /* 0x0000000000409947 */ /* 0x000fea0003800000 */
[----:B------:R-:W4:Y:S01]  /*7460*/  LDCU.64 UR8, c[0x4][0x70] ;  /* 0x01000e00ff0877ac */ /* 0x000f220008000a00 */
[----:B------:R-:W-:Y:S01]  /*7470*/  MOV R3, 0x0 ;  /* 0x0000000000037802 */ /* 0x000fe20000000f00 */
[----:B------:R-:W-:Y:S02]  /*7480*/  HFMA2 R12, -RZ, RZ, 0, 5.9604644775390625e-08 ;  /* 0x00000001ff0c7431 */ /* 0x000fe400000001ff */
[----:B------:R-:W-:Y:S02]  /*7490*/  IMAD.MOV.U32 R8, RZ, RZ, 0x192 ;  /* 0x00000192ff087424 */ /* 0x000fe400078e00ff */
[----:B------:R-:W-:Y:S01]  /*74a0*/  IMAD.MOV.U32 R13, RZ, RZ, RZ ;  /* 0x000000ffff0d7224 */ /* 0x000fe200078e00ff */
[----:B------:R-:W5:Y:S01]  /*74b0*/  LDCU.64 UR6, c[0x4][0x78] ;  /* 0x01000f00ff0677ac */ /* 0x000f620008000a00 */
[----:B-1----:R-:W1:Y:S01]  /*74c0*/  LDC.64 R2, c[0x4][R3] ;  /* 0x0100000003027b82 */ /* 0x002e620000000a00 */
[----:B------:R-:W2:Y:S01]  /*74d0*/  LDCU.64 UR4, c[0x4][0x10] ;  /* 0x01000200ff0477ac */ /* 0x000ea20008000a00 */
[----:B----4-:R-:W-:Y:S01]  /*74e0*/  MOV R5, UR9 ;  /* 0x0000000900057c02 */ /* 0x010fe20008000f00 */
[----:B------:R-:W-:Y:S01]  /*74f0*/  IMAD.U32 R4, RZ, RZ, UR8 ;  /* 0x00000008ff047e24 */ /* 0x000fe2000f8e00ff */
[----:B-----5:R-:W-:Y:S01]  /*7500*/  MOV R7, UR7 ;  /* 0x0000000700077c02 */ /* 0x020fe20008000f00 */
[----:B------:R-:W-:Y:S01]  /*7510*/  IMAD.U32 R6, RZ, RZ, UR6 ;  /* 0x00000006ff067e24 */ /* 0x000fe2000f8e00ff */
[----:B--2---:R-:W-:Y:S01]  /*7520*/  MOV R11, UR5 ;  /* 0x00000005000b7c02 */ /* 0x004fe20008000f00 */
[----:B------:R-:W-:Y:S02]  /*7530*/  IMAD.U32 R10, RZ, RZ, UR4 ;  /* 0x00000004ff0a7e24 */ /* 0x000fe4000f8e00ff */
[----:B------:R-:W-:Y:S07]  /*7540*/  LEPC R20, `(.L_x_115) ;  /* 0x000000001014794e */ /* 0x000fee0000000000 */
[----:B-1-3--:R-:W-:Y:S05]  /*7550*/  CALL.ABS.NOINC R2 ;  /* 0x0000000002007343 */ /* 0x00afea0003c00000 */
.L_x_115:
[----:B------:R-:W-:Y:S01]  /*7560*/  LOP3.LUT R20, R48, 0xffffe000, RZ, 0xc0, !PT ;  /* 0xffffe00030147812 */ /* 0x000fe200078ec0ff */
[----:B------:R-:W-:Y:S05]  /*7570*/  WARPSYNC.ALL ;  /* 0x0000000000007948 */ /* 0x000fea0003800000 */
[----:B------:R-:W-:Y:S01]  /*7580*/  R2UR UR4, R25 ;  /* 0x00000000190472ca */ /* 0x000fe200000e0000 */
[----:B------:R-:W-:Y:S01]  /*7590*/  BSSY.RECONVERGENT B0, `(.L_x_116) ;  /* 0x000005c000007945 */ /* 0x000fe20003800200 */
[----:B------:R-:W-:Y:S02]  /*75a0*/  LOP3.LUT R21, R49, 0xffffe000, RZ, 0xc0, !PT ;  /* 0xffffe00031157812 */ /* 0x000fe400078ec0ff */
[----:B------:R-:W-:Y:S02]  /*75b0*/  LOP3.LUT R26, R50, 0xffffe000, RZ, 0xc0, !PT ;  /* 0xffffe000321a7812 */ /* 0x000fe400078ec0ff */
[----:B------:R-:W-:Y:S02]  /*75c0*/  LOP3.LUT R33, R44, 0xffffe000, RZ, 0xc0, !PT ;  /* 0xffffe0002c217812 */ /* 0x000fe400078ec0ff */
[----:B------:R-:W-:Y:S05]  /*75d0*/  ISETP.NE.AND P0, PT, R69, RZ, PT ;  /* 0x000000ff4500720c */ /* 0x000fea0003f05270 */
[----:B------:R-:W3:Y:S02]  /*75e0*/  LDTM.x16 R4, tmem[UR4] ;  /* 0x00000004000479ee */ /* 0x000ee40008240000 */
[C---:B---3--:R-:W-:Y:S01]  /*75f0*/  FMUL R0, R24.reuse, R4 ;  /* 0x0000000418007220 */ /* 0x048fe20000400000 */
[C---:B-1----:R-:W-:Y:S01]  /*7600*/  FMUL R2, R24.reuse, R5 ;  /* 0x0000000518027220 */ /* 0x042fe20000400000 */
[C---:B------:R-:W-:Y:S01]  /*7610*/  FMUL R3, R24.reuse, R6 ;  /* 0x0000000618037220 */ /* 0x040fe20000400000 */
[----:B------:R-:W-:Y:S01]  /*7620*/  FMUL R7, R24, R7 ;  /* 0x0000000718077220 */ /* 0x000fe20000400000 */
[----:B------:R-:W-:Y:S01]  /*7630*/  FFMA R28, R27, R20, R0 ;  /* 0x000000141b1c7223 */ /* 0x000fe20000000000 */
[----:B------:R-:W-:Y:S01]  /*7640*/  LOP3.LUT R20, R51, 0xffffe000, RZ, 0xc0, !PT ;  /* 0xffffe00033147812 */ /* 0x000fe200078ec0ff */
[C---:B------:R-:W-:Y:S01]  /*7650*/  FFMA R29, R27.reuse, R21, R2 ;  /* 0x000000151b1d7223 */ /* 0x040fe20000000002 */
[----:B------:R-:W-:Y:S01]  /*7660*/  LOP3.LUT R21, R46, 0xffffe000, RZ, 0xc0, !PT ;  /* 0xffffe0002e157812 */ /* 0x000fe200078ec0ff */
[----:B------:R-:W-:Y:S01]  /*7670*/  FFMA R30, R27, R26, R3 ;  /* 0x0000001a1b1e7223 */ /* 0x000fe20000000003 */
[----:B------:R-:W-:Y:S01]  /*7680*/  LOP3.LUT R26, R45, 0xffffe000, RZ, 0xc0, !PT ;  /* 0xffffe0002d1a7812 */ /* 0x000fe200078ec0ff */
[----:B------:R-:W-:Y:S01]  /*7690*/  FFMA R31, R27, R20, R7 ;  /* 0x000000141b1f7223 */ /* 0x000fe20000000007 */
[----:B------:R-:W-:Y:S01]  /*76a0*/  LOP3.LUT R20, R47, 0xffffe000, RZ, 0xc0, !PT ;  /* 0xffffe0002f147812 */ /* 0x000fe200078ec0ff */
[C---:B------:R-:W-:Y:S01]  /*76b0*/  FMUL R4, R24.reuse, R8 ;  /* 0x0000000818047220 */ /* 0x040fe20000400000 */
[----:B------:R-:W-:Y:S01]  /*76c0*/  F2FP.TF32.F32.PACK_B R28, R28 ;  /* 0x0000001cff1c723e */ /* 0x000fe200024050ff */
[C---:B------:R-:W-:Y:S01]  /*76d0*/  FMUL R5, R24.reuse, R9 ;  /* 0x0000000918057220 */ /* 0x040fe20000400000 */
[----:B------:R-:W-:Y:S01]  /*76e0*/  F2FP.TF32.F32.PACK_B R29, R29 ;  /* 0x0000001dff1d723e */ /* 0x000fe200024050ff */
[C---:B------:R-:W-:Y:S01]  /*76f0*/  FMUL R6, R24.reuse, R10 ;  /* 0x0000000a18067220 */ /* 0x040fe20000400000 */
[----:B------:R-:W-:Y:S01]  /*7700*/  FMUL R11, R24, R11 ;  /* 0x0000000b180b7220 */ /* 0x000fe20000400000 */
[----:B------:R-:W-:Y:S01]  /*7710*/  F2FP.TF32.F32.PACK_B R30, R30 ;  /* 0x0000001eff1e723e */ /* 0x000fe200024050ff */
[C---:B------:R-:W-:Y:S01]  /*7720*/  FFMA R4, R27.reuse, R33, R4 ;  /* 0x000000211b047223 */ /* 0x040fe20000000004 */
[----:B------:R-:W-:Y:S01]  /*7730*/  F2FP.TF32.F32.PACK_B R31, R31 ;  /* 0x0000001fff1f723e */ /* 0x000fe200024050ff */
[C---:B------:R-:W-:Y:S01]  /*7740*/  FFMA R5, R27.reuse, R26, R5 ;  /* 0x0000001a1b057223 */ /* 0x040fe20000000005 */
[C---:B------:R-:W-:Y:S01]  /*7750*/  FFMA R6, R27.reuse, R21, R6 ;  /* 0x000000151b067223 */ /* 0x040fe20000000006 */
[----:B------:R-:W-:Y:S01]  /*7760*/  FFMA R7, R27, R20, R11 ;  /* 0x000000141b077223 */ /* 0x000fe2000000000b */
[----:B------:R-:W-:Y:S01]  /*7770*/  LOP3.LUT R33, R40, 0xffffe000, RZ, 0xc0, !PT ;  /* 0xffffe00028217812 */ /* 0x000fe200078ec0ff */
[----:B------:R1:W-:Y:S01]  /*7780*/  STS.128 [R78], R28 ;  /* 0x0000001c4e007388 */ /* 0x0003e20000000c00 */
[----:B------:R-:W-:Y:S01]  /*7790*/  LOP3.LUT R26, R41, 0xffffe000, RZ, 0xc0, !PT ;  /* 0xffffe000291a7812 */ /* 0x000fe200078ec0ff */
[C---:B------:R-:W-:Y:S01]  /*77a0*/  FMUL R8, R24.reuse, R12 ;  /* 0x0000000c18087220 */ /* 0x040fe20000400000 */
[----:B------:R-:W-:Y:S01]  /*77b0*/  FMUL R9, R24, R13 ;  /* 0x0000000d18097220 */ /* 0x000fe20000400000 */
[----:B------:R-:W-:Y:S01]  /*77c0*/  LOP3.LUT R21, R42, 0xffffe000, RZ, 0xc0, !PT ;  /* 0xffffe0002a157812 */ /* 0x000fe200078ec0ff */
[C---:B------:R-:W-:Y:S01]  /*77d0*/  FMUL R10, R24.reuse, R14 ;  /* 0x0000000e180a7220 */ /* 0x040fe20000400000 */
[----:B------:R-:W-:Y:S01]  /*77e0*/  LOP3.LUT R20, R43, 0xffffe000, RZ, 0xc0, !PT ;  /* 0xffffe0002b147812 */ /* 0x000fe200078ec0ff */
[----:B------:R-:W-:Y:S01]  /*77f0*/  FMUL R15, R24, R15 ;  /* 0x0000000f180f7220 */ /* 0x000fe20000400000 */
[----:B------:R-:W-:Y:S01]  /*7800*/  F2FP.TF32.F32.PACK_B R4, R4 ;  /* 0x00000004ff04723e */ /* 0x000fe200024050ff */
[C---:B------:R-:W-:Y:S01]  /*7810*/  FFMA R8, R27.reuse, R33, R8 ;  /* 0x000000211b087223 */ /* 0x040fe20000000008 */
[----:B------:R-:W-:Y:S01]  /*7820*/  F2FP.TF32.F32.PACK_B R5, R5 ;  /* 0x00000005ff05723e */ /* 0x000fe200024050ff */
[C---:B------:R-:W-:Y:S01]  /*7830*/  FFMA R9, R27.reuse, R26, R9 ;  /* 0x0000001a1b097223 */ /* 0x040fe20000000009 */
[----:B------:R-:W-:Y:S01]  /*7840*/  F2FP.TF32.F32.PACK_B R6, R6 ;  /* 0x00000006ff06723e */ /* 0x000fe200024050ff */
[C---:B------:R-:W-:Y:S01]  /*7850*/  FFMA R10, R27.reuse, R21, R10 ;  /* 0x000000151b0a7223 */ /* 0x040fe2000000000a */
[----:B------:R-:W-:Y:S01]  /*7860*/  F2FP.TF32.F32.PACK_B R7, R7 ;  /* 0x00000007ff07723e */ /* 0x000fe200024050ff */
[----:B------:R-:W-:Y:S01]  /*7870*/  FFMA R11, R27, R20, R15 ;  /* 0x000000141b0b7223 */ /* 0x000fe2000000000f */
[----:B------:R-:W-:Y:S01]  /*7880*/  LOP3.LUT R33, R36, 0xffffe000, RZ, 0xc0, !PT ;  /* 0xffffe00024217812 */ /* 0x000fe200078ec0ff */
[C---:B------:R-:W-:Y:S01]  /*7890*/  FMUL R12, R24.reuse, R16 ;  /* 0x00000010180c7220 */ /* 0x040fe20000400000 */
[----:B------:R-:W-:Y:S01]  /*78a0*/  LOP3.LUT R26, R37, 0xffffe000, RZ, 0xc0, !PT ;  /* 0xffffe000251a7812 */ /* 0x000fe200078ec0ff */
[----:B------:R1:W-:Y:S01]  /*78b0*/  STS.128 [R35+0x10], R4 ;  /* 0x0000100423007388 */ /* 0x0003e20000000c00 */
        /* <DEDUP_REMOVED lines=13> */
[----:B------:R-:W-:Y:S02]  /*7990*/  F2FP.TF32.F32.PACK_B R12, R12 ;  /* 0x0000000cff0c723e */ /* 0x000fe400024050ff */
[----:B------:R-:W-:Y:S01]  /*79a0*/  F2FP.TF32.F32.PACK_B R13, R13 ;  /* 0x0000000dff0d723e */ /* 0x000fe200024050ff */
[----:B------:R1:W-:Y:S01]  /*79b0*/  STS.128 [R34+0x20], R8 ;  /* 0x0000200822007388 */ /* 0x0003e20000000c00 */
[----:B------:R-:W-:Y:S02]  /*79c0*/  F2FP.TF32.F32.PACK_B R14, R14 ;  /* 0x0000000eff0e723e */ /* 0x000fe400024050ff */
[----:B------:R-:W-:Y:S05]  /*79d0*/  F2FP.TF32.F32.PACK_B R15, R15 ;  /* 0x0000000fff0f723e */ /* 0x000fea00024050ff */
[----:B------:R1:W-:Y:S01]  /*79e0*/  STS.128 [R32+0x10], R12 ;  /* 0x0000100c20007388 */ /* 0x0003e20000000c00 */
[----:B------:R-:W-:Y:S01]  /*79f0*/  @!PT LDS RZ, [RZ] ;  /* 0x00000000fffff984 */ /* 0x000fe20000000800 */
[----:B------:R-:W-:Y:S01]  /*7a00*/  @!PT LDS RZ, [RZ] ;  /* 0x00000000fffff984 */ /* 0x000fe20000000800 */
[----:B------:R-:W-:Y:S01]  /*7a10*/  @!PT LDS RZ, [RZ] ;  /* 0x00000000fffff984 */ /* 0x000fe20000000800 */
[----:B------:R-:W-:Y:S01]  /*7a20*/  @!PT LDS RZ, [RZ] ;  /* 0x00000000fffff984 */ /* 0x000fe20000000800 */
[----:B------:R3:W-:Y:S07]  /*7a30*/  MEMBAR.ALL.CTA ;  /* 0x0000000000007992 */ /* 0x0007ee0000008000 */
[----:B---3--:R-:W3:Y:S02]  /*7a40*/  FENCE.VIEW.ASYNC.S ;  /* 0x00000000000073c6 */ /* 0x008ee40000000000 */
[----:B---3--:R-:W-:Y:S06]  /*7a50*/  BAR.SYNC.DEFER_BLOCKING 0x1, 0x80 ;  /* 0x0042000000007b1d */ /* 0x008fec0000010000 */
[----:B------:R-:W-:Y:S05]  /*7a60*/  @P0 BRA `(.L_x_117) ;  /* 0x0000000000380947 */ /* 0x000fea0003800000 */
[----:B------:R-:W3:Y:S01]  /*7a70*/  LDCU.64 UR6, c[0x0][0x348] ;  /* 0x00006900ff0677ac */ /* 0x000ee20008000a00 */
[----:B------:R-:W-:Y:S01]  /*7a80*/  R2UR UR5, R79 ;  /* 0x000000004f0572ca */ /* 0x000fe200000e0000 */
[----:B------:R-:W-:Y:S01]  /*7a90*/  UMOV UR47, UR60 ;  /* 0x0000003c002f7c82 */ /* 0x000fe20008000000 */
[----:B------:R-:W-:Y:S01]  /*7aa0*/  UIADD3 UR9, UPT, UPT, UR45, 0x20, URZ ;  /* 0x000000202d097890 */ /* 0x000fe2000fffe0ff */
[----:B------:R-:W-:Y:S01]  /*7ab0*/  UMOV UR10, UR46 ;  /* 0x0000002e000a7c82 */ /* 0x000fe20008000000 */
[----:B------:R-:W-:Y:S09]  /*7ac0*/  UMOV UR11, UR60 ;  /* 0x0000003c000b7c82 */ /* 0x000ff20008000000 */
[----:B------:R-:W-:Y:S02]  /*7ad0*/  UIADD3 UR5, UPT, UPT, UR49, UR5, URZ ;  /* 0x0000000531057290 */ /* 0x000fe4000fffe0ff */
[----:B---3--:R-:W-:Y:S02]  /*7ae0*/  UIADD3 UR4, UP0, UPT, UR6, 0x680, URZ ;  /* 0x0000068006047890 */ /* 0x008fe4000ff1e0ff */
[----:B------:R-:W-:Y:S02]  /*7af0*/  UIADD3 UR44, UPT, UPT, UR5, 0x200, URZ ;  /* 0x00000200052c7890 */ /* 0x000fe4000fffe0ff */
[----:B------:R-:W-:Y:S02]  /*7b00*/  UIADD3 UR8, UPT, UPT, UR5, 0x1200, URZ ;  /* 0x0000120005087890 */ /* 0x000fe4000fffe0ff */
[----:B------:R-:W-:Y:S09]  /*7b10*/  UIADD3.X UR5, UPT, UPT, URZ, UR7, URZ, UP0, !UPT ;  /* 0x00000007ff057290 */ /* 0x000ff200087fe4ff */
[----:B------:R3:W-:Y:S01]  /*7b20*/  UTMASTG.3D [UR44], [UR4] ;  /* 0x0000002c040073b5 */ /* 0x0007e20008010000 */
[----:B------:R3:W-:Y:S02]  /*7b30*/  UTMASTG.3D [UR8], [UR4] ;  /* 0x00000008040073b5 */ /* 0x0007e40008010000 */
[----:B---3--:R0:W-:Y:S02]  /*7b40*/  UTMACMDFLUSH ;  /* 0x00000000000079b7 */ /* 0x0081e40000000000 */
.L_x_117:
[----:B------:R-:W-:Y:S05]  /*7b50*/  BSYNC.RECONVERGENT B0 ;  /* 0x0000000000007941 */ /* 0x000fea0003800200 */
.L_x_116:
[----:B------:R-:W-:Y:S01]  /*7b60*/  UIADD3 UR43, UPT, UPT, UR48, 0x1, URZ ;  /* 0x00000001302b7890 */ /* 0x000fe2000fffe0ff */
[----:B------:R-:W-:Y:S03]  /*7b70*/  BSSY.RECONVERGENT B0, `(.L_x_118) ;  /* 0x0000005000007945 */ /* 0x000fe60003800200 */
[----:B------:R-:W-:Y:S04]  /*7b80*/  UISETP.NE.AND UP0, UPT, UR43, 0x3, UPT ;  /* 0x000000032b00788c */ /* 0x000fe8000bf05270 */
[----:B------:R-:W-:Y:S01]  /*7b90*/  USEL UR44, UR43, URZ, UP0 ;  /* 0x000000ff2b2c7287 */ /* 0x000fe20008000000 */
[----:B------:R-:W-:Y:S11]  /*7ba0*/  @P0 BRA `(.L_x_119) ;  /* 0x0000000000040947 */ /* 0x000ff60003800000 */
[----:B------:R-:W-:Y:S04]  /*7bb0*/  DEPBAR.LE SB0, 0x1 ;  /* 0x000080400000791a */ /* 0x000fe80000000000 */
.L_x_119:
[----:B------:R-:W-:Y:S05]  /*7bc0*/  BSYNC.RECONVERGENT B0 ;  /* 0x0000000000007941 */ /* 0x000fea0003800200 */
.L_x_118:
[----:B------:R-:W-:Y:S01]  /*7bd0*/  BAR.SYNC.DEFER_BLOCKING 0x1, 0x80 ;  /* 0x0042000000007b1d */ /* 0x000fe20000010000 */
[----:B------:R-:W-:Y:S01]  /*7be0*/  ISETP.NE.AND P1, PT, R74, RZ, PT ;  /* 0x000000ff4a00720c */ /* 0x000fe20003f25270 */
[----:B------:R-:W-:Y:S01]  /*7bf0*/  UISETP.NE.AND UP0, UPT, UR51, URZ, UPT ;  /* 0x000000ff3300728c */ /* 0x000fe2000bf05270 */
[----:B------:R-:W-:Y:S11]  /*7c00*/  LEA R2, R81, UR49, 0x3 ;  /* 0x0000003151027c11 */ /* 0x000ff6000f8e18ff */
[----:B------:R-:W-:Y:S01]  /*7c10*/  @P1 SHF.L.U32 R3, R82, 0x1f, RZ ;  /* 0x0000001f52031819 */ /* 0x000fe200000006ff */
[----:B------:R-:W-:Y:S06]  /*7c20*/  BRA.U !UP0, `(.L_x_120) ;  /* 0x0000000108247547 */ /* 0x000fec000b800000 */
[----:B-1----:R-:W-:Y:S01]  /*7c30*/  IMAD.U32 R5, RZ, RZ, UR50 ;  /* 0x00000032ff057e24 */ /* 0x002fe2000f8e00ff */
[----:B------:R-:W-:Y:S01]  /*7c40*/  MOV R0, UR62 ;  /* 0x0000003e00007c02 */ /* 0x000fe20008000f00 */
[----:B------:R-:W-:Y:S03]  /*7c50*/  UIADD3 UR4, UPT, UPT, UR50, 0x1, URZ ;  /* 0x0000000132047890 */ /* 0x000fe6000fffe0ff */
[----:B------:R-:W-:Y:S01]  /*7c60*/  @P1 LEA R5, R5, UR49, 0x3 ;  /* 0x0000003105051c11 */ /* 0x000fe2000f8e18ff */
[----:B------:R-:W-:Y:S04]  /*7c70*/  UISETP.NE.AND UP0, UPT, UR4, 0x3, UPT ;  /* 0x000000030400788c */ /* 0x000fe8000bf05270 */
[----:B------:R-:W-:Y:S01]  /*7c80*/  @P1 VIADD R5, R5, 0x58 ;  /* 0x0000005805051836 */ /* 0x000fe20000000000 */
[----:B------:R-:W-:Y:S04]  /*7c90*/  USEL UR50, UR4, URZ, UP0 ;  /* 0x000000ff04327287 */ /* 0x000fe80008000000 */
[----:B------:R-:W-:Y:S04]  /*7ca0*/  @P1 PRMT R0, R0, 0x654, R5 ;  /* 0x0000065400001816 */ /* 0x000fe80000000005 */
[----:B------:R3:W-:Y:S04]  /*7cb0*/  @P1 SYNCS.ARRIVE.TRANS64.RED.A1T0 RZ, [R0+URZ], RZ ;  /* 0x000000ff00ff19a7 */ /* 0x0007e800081004ff */
.L_x_120:
[----:B------:R-:W4:Y:S01]  /*7cc0*/  @P1 SYNCS.PHASECHK.TRANS64.TRYWAIT P0, [R2+URZ+0x40], R3 ;  /* 0x00004003020015a7 */ /* 0x000f2200080011ff */
[----:B------:R-:W-:Y:S01]  /*7cd0*/  BSSY B1, `(.L_x_121) ;  /* 0x0000015000017945 */ /* 0x000fe20003800000 */
[----:B----4-:R-:W-:Y:S03]  /*7ce0*/  @P1 SEL R80, RZ, 0x1, !P0 ;  /* 0x00000001ff501807 */ /* 0x010fe60004000000 */
[----:B------:R-:W-:Y:S05]  /*7cf0*/  @!P1 BRA `(.L_x_122) ;  /* 0x0000000000489947 */ /* 0x000fea0003800000 */
[----:B------:R-:W-:Y:S01]  /*7d00*/  ISETP.NE.AND P1, PT, R83, RZ, PT ;  /* 0x000000ff5300720c */ /* 0x000fe20003f25270 */
[----:B------:R-:W-:Y:S01]  /*7d10*/  BSSY B0, `(.L_x_123) ;  /* 0x000000a000007945 */ /* 0x000fe20003800000 */
[----:B------:R-:W-:Y:S11]  /*7d20*/  ISETP.NE.AND P0, PT, R80, RZ, PT ;  /* 0x000000ff5000720c */ /* 0x000ff60003f05270 */
[----:B------:R-:W-:Y:S04]  /*7d30*/  @P1 IMAD R81, R81, 0x2000, R68 ;  /* 0x0000200051511824 */ /* 0x000fe800078e0244 */
[----:B-1----:R-:W-:Y:S01]  /*7d40*/  @P1 IMAD.IADD R4, R77, 0x1, R81 ;  /* 0x000000014d041824 */ /* 0x002fe200078e0251 */
[----:B------:R-:W-:Y:S03]  /*7d50*/  @P1 IADD3 R3, PT, PT, R76, R81, RZ ;  /* 0x000000514c031210 */ /* 0x000fe60007ffe0ff */
[----:B---3--:R-:W-:Y:S01]  /*7d60*/  @P1 IMAD.IADD R0, R67, 0x1, R4 ;  /* 0x0000000143001824 */ /* 0x008fe200078e0204 */
[----:B------:R-:W-:Y:S06]  /*7d70*/  @P0 BRA `(.L_x_124) ;  /* 0x00000000000c0947 */ /* 0x000fec0003800000 */
[----:B------:R-:W-:Y:S04]  /*7d80*/  SHF.L.U32 R5, R82, 0x1f, RZ ;  /* 0x0000001f52057819 */ /* 0x000fe800000006ff */
[----:B------:R-:W1:Y:S02]  /*7d90*/  SYNCS.PHASECHK.TRANS64.TRYWAIT P0, [R2+URZ+0x40], R5 ;  /* 0x00004005020075a7 */ /* 0x000e6400080011ff */
[----:B-1----:R-:W-:Y:S05]  /*7da0*/  @!P0 BRA `(.L_x_125) ;  /* 0x0000001400e88947 */ /* 0x002fea0003800000 */
.L_x_124:
[----:B------:R-:W-:Y:S05]  /*7db0*/  BSYNC B0 ;  /* 0x0000000000007941 */ /* 0x000fea0003800000 */
.L_x_123:
[----:B------:R-:W-:Y:S11]  /*7dc0*/  ISETP.NE.AND P0, PT, R83, RZ, PT ;  /* 0x000000ff5300720c */ /* 0x000ff60003f05270 */
[----:B------:R-:W-:Y:S02]  /*7dd0*/  @!UPT UIADD3 URZ, UPT, UPT, URZ, URZ, URZ ;  /* 0x000000fffffff290 */ /* 0x000fe4000fffe0ff */
[----:B------:R4:W3:Y:S04]  /*7de0*/  @P0 LDS.128 R48, [R81] ;  /* 0x0000000051300984 */ /* 0x0008e80000000c00 */
[----:B------:R4:W1:Y:S04]  /*7df0*/  @P0 LDS.128 R40, [R3+0x20] ;  /* 0x0000200003280984 */ /* 0x0008680000000c00 */
[----:B------:R4:W1:Y:S04]  /*7e00*/  @P0 LDS.128 R44, [R4+0x10] ;  /* 0x00001000042c0984 */ /* 0x0008680000000c00 */
[----:B------:R4:W1:Y:S02]  /*7e10*/  @P0 LDS.128 R36, [R0+0x10] ;  /* 0x0000100000240984 */ /* 0x0008640000000c00 */
.L_x_122:
[----:B------:R-:W-:Y:S05]  /*7e20*/  BSYNC B1 ;  /* 0x0000000000017941 */ /* 0x000fea0003800000 */
.L_x_121:
[----:B---34-:R-:W-:Y:S05]  /*7e30*/  VIADD R0, R25, 0x10 ;  /* 0x0000001019007836 */ /* 0x018fea0000000000 */
[----:B------:R-:W-:Y:S04]  /*7e40*/  SHF.R.U32.HI R0, RZ, 0x15, R0 ;  /* 0x00000015ff007819 */ /* 0x000fe80000011600 */
[----:B------:R-:W-:Y:S11]  /*7e50*/  LOP3.LUT P0, RZ, R0, 0x3, R57, 0x48, !PT ;  /* 0x0000000300ff7812 */ /* 0x000ff60007804839 */
[----:B------:R-:W-:Y:S02]  /*7e60*/  @!UPT UIADD3 URZ, UPT, UPT, URZ, URZ, URZ ;  /* 0x000000fffffff290 */ /* 0x000fe4000fffe0ff */
[----:B------:R-:W-:Y:S05]  /*7e70*/  @!P0 BRA `(.L_x_126) ;  /* 0x0000000000408947 */ /* 0x000fea0003800000 */
[----:B------:R-:W3:Y:S01]  /*7e80*/  LDCU.64 UR8, c[0x4][0x70] ;  /* 0x01000e00ff0877ac */ /* 0x000ee20008000a00 */
[----:B------:R-:W-:Y:S01]  /*7e90*/  MOV R3, 0x0 ;  /* 0x0000000000037802 */ /* 0x000fe20000000f00 */
[----:B-1----:R-:W-:Y:S02]  /*7ea0*/  HFMA2 R12, -RZ, RZ, 0, 5.9604644775390625e-08 ;  /* 0x00000001ff0c7431 */ /* 0x002fe400000001ff */
[----:B------:R-:W-:Y:S02]  /*7eb0*/  IMAD.MOV.U32 R8, RZ, RZ, 0x192 ;  /* 0x00000192ff087424 */ /* 0x000fe400078e00ff */
[----:B------:R-:W-:Y:S01]  /*7ec0*/  IMAD.MOV.U32 R13, RZ, RZ, RZ ;  /* 0x000000ffff0d7224 */ /* 0x000fe200078e00ff */
[----:B------:R-:W1:Y:S01]  /*7ed0*/  LDCU.64 UR6, c[0x4][0x78] ;  /* 0x01000f00ff0677ac */ /* 0x000e620008000a00 */
[----:B------:R-:W4:Y:S01]  /*7ee0*/  LDC.64 R2, c[0x4][R3] ;  /* 0x0100000003027b82 */ /* 0x000f220000000a00 */
[----:B------:R-:W5:Y:S01]  /*7ef0*/  LDCU.64 UR4, c[0x4][0x10] ;  /* 0x01000200ff0477ac */ /* 0x000f620008000a00 */
[----:B---3--:R-:W-:Y:S01]  /*7f00*/  MOV R5, UR9 ;  /* 0x0000000900057c02 */ /* 0x008fe20008000f00 */
[----:B------:R-:W-:Y:S01]  /*7f10*/  IMAD.U32 R4, RZ, RZ, UR8 ;  /* 0x00000008ff047e24 */ /* 0x000fe2000f8e00ff */
[----:B-1----:R-:W-:Y:S01]  /*7f20*/  MOV R7, UR7 ;  /* 0x0000000700077c02 */ /* 0x002fe20008000f00 */
[----:B------:R-:W-:Y:S01]  /*7f30*/  IMAD.U32 R6, RZ, RZ, UR6 ;  /* 0x00000006ff067e24 */ /* 0x000fe2000f8e00ff */
[----:B-----5:R-:W-:Y:S01]  /*7f40*/  MOV R11, UR5 ;  /* 0x00000005000b7c02 */ /* 0x020fe20008000f00 */
[----:B------:R-:W-:Y:S02]  /*7f50*/  IMAD.U32 R10, RZ, RZ, UR4 ;  /* 0x00000004ff0a7e24 */ /* 0x000fe4000f8e00ff */
[----:B------:R-:W-:Y:S07]  /*7f60*/  LEPC R20, `(.L_x_126) ;  /* 0x000000001014794e */ /* 0x000fee0000000000 */
[----:B--2-4-:R-:W-:Y:S05]  /*7f70*/  CALL.ABS.NOINC R2 ;  /* 0x0000000002007343 */ /* 0x014fea0003c00000 */
.L_x_126:
[----:B------:R-:W-:Y:S01]  /*7f80*/  ISETP.NE.AND P0, PT, R69, RZ, PT ;  /* 0x000000ff4500720c */ /* 0x000fe20003f05270 */
[----:B------:R-:W-:Y:S05]  /*7f90*/  WARPSYNC.ALL ;  /* 0x0000000000007948 */ /* 0x000fea0003800000 */
[----:B------:R-:W-:Y:S01]  /*7fa0*/  R2UR UR4, R25 ;  /* 0x00000000190472ca */ /* 0x000fe200000e0000 */
[----:B------:R-:W-:Y:S01]  /*7fb0*/  USHF.L.U32 UR6, UR44, 0xd, URZ ;  /* 0x0000000d2c067899 */ /* 0x000fe200080006ff */
[----:B------:R-:W-:Y:S01]  /*7fc0*/  LOP3.LUT R0, R48, 0xffffe000, RZ, 0xc0, !PT ;  /* 0xffffe00030007812 */ /* 0x000fe200078ec0ff */
[----:B------:R-:W-:Y:S01]  /*7fd0*/  BSSY.RECONVERGENT B0, `(.L_x_127) ;  /* 0x0000064000007945 */ /* 0x000fe20003800200 */
[----:B-1----:R-:W-:Y:S02]  /*7fe0*/  LOP3.LUT R2, R49, 0xffffe000, RZ, 0xc0, !PT ;  /* 0xffffe00031027812 */ /* 0x002fe400078ec0ff */
[----:B------:R-:W-:Y:S01]  /*7ff0*/  LOP3.LUT R3, R50, 0xffffe000, RZ, 0xc0, !PT ;  /* 0xffffe00032037812 */ /* 0x000fe200078ec0ff */
[----:B------:R-:W-:Y:S01]  /*8000*/  VIADD R79, R68, UR6 ;  /* 0x00000006444f7c36 */ /* 0x000fe20008000000 */
[----:B------:R-:W-:Y:S02]  /*8010*/  LOP3.LUT R20, R51, 0xffffe000, RZ, 0xc0, !PT ;  /* 0xffffe00033147812 */ /* 0x000fe400078ec0ff */
[----:B------:R-:W-:Y:S01]  /*8020*/  LOP3.LUT R21, R44, 0xffffe000, RZ, 0xc0, !PT ;  /* 0xffffe0002c157812 */ /* 0x000fe200078ec0ff */
[----:B------:R-:W-:Y:S01]  /*8030*/  IMAD.IADD R76, R76, 0x1, R79 ;  /* 0x000000014c4c7824 */ /* 0x000fe200078e024f */
[----:B------:R-:W-:Y:S01]  /*8040*/  LOP3.LUT R26, R45, 0xffffe000, RZ, 0xc0, !PT ;  /* 0xffffe0002d1a7812 */ /* 0x000fe200078ec0ff */
[----:B------:R-:W1:Y:S01]  /*8050*/  LDTM.x16 R4, tmem[UR4+0x10] ;  /* 0x00001004000479ee */ /* 0x000e620008240000 */
[----:B------:R-:W-:Y:S01]  /*8060*/  LOP3.LUT R29, R46, 0xffffe000, RZ, 0xc0, !PT ;  /* 0xffffe0002e1d7812 */ /* 0x000fe200078ec0ff */
[----:B------:R-:W-:Y:S01]  /*8070*/  NOP ;  /* 0x0000000000007918 */ /* 0x000fe20000000000 */
[----:B------:R-:W-:Y:S02]  /*8080*/  IADD3 R75, PT, PT, R75, 0xc0, RZ ;  /* 0x000000c04b4b7810 */ /* 0x000fe40007ffe0ff */
[----:B------:R-:W-:Y:S02]  /*8090*/  LOP3.LUT R28, R47, 0xffffe000, RZ, 0xc0, !PT ;  /* 0xffffe0002f1c7812 */ /* 0x000fe400078ec0ff */
[----:B--2---:R-:W-:Y:S02]  /*80a0*/  IADD3 R78, PT, PT, R77, R79, RZ ;  /* 0x0000004f4d4e7210 */ /* 0x004fe40007ffe0ff */
[----:B------:R-:W-:Y:S02]  /*80b0*/  LOP3.LUT R77, R75, 0xfefffff8, RZ, 0xc0, !PT ;  /* 0xfefffff84b4d7812 */ /* 0x000fe400078ec0ff */
[----:B------:R-:W-:Y:S01]  /*80c0*/  LOP3.LUT R31, R40, 0xffffe000, RZ, 0xc0, !PT ;  /* 0xffffe000281f7812 */ /* 0x000fe200078ec0ff */
[----:B------:R-:W-:Y:S01]  /*80d0*/  IMAD.IADD R75, R67, 0x1, R78 ;  /* 0x00000001434b7824 */ /* 0x000fe200078e024e */
[----:B------:R-:W-:Y:S01]  /*80e0*/  LOP3.LUT R30, R41, 0xffffe000, RZ, 0xc0, !PT ;  /* 0xffffe000291e7812 */ /* 0x000fe200078ec0ff */
[----:B-1----:R1:W-:Y:S01]  /*80f0*/  SYNCS.ARRIVE.TRANS64.RED.A1T0 RZ, [R77+URZ], RZ ;  /* 0x000000ff4dff79a7 */ /* 0x0023e200081004ff */
[----:B------:R-:W-:Y:S02]  /*8100*/  LOP3.LUT R33, R42, 0xffffe000, RZ, 0xc0, !PT ;  /* 0xffffe0002a217812 */ /* 0x000fe400078ec0ff */
[----:B------:R-:W-:Y:S02]  /*8110*/  LOP3.LUT R32, R43, 0xffffe000, RZ, 0xc0, !PT ;  /* 0xffffe0002b207812 */ /* 0x000fe400078ec0ff */
[----:B------:R-:W-:Y:S02]  /*8120*/  LOP3.LUT R35, R36, 0xffffe000, RZ, 0xc0, !PT ;  /* 0xffffe00024237812 */ /* 0x000fe400078ec0ff */
[----:B------:R-:W-:Y:S02]  /*8130*/  LOP3.LUT R34, R37, 0xffffe000, RZ, 0xc0, !PT ;  /* 0xffffe00025227812 */ /* 0x000fe400078ec0ff */
[----:B------:R-:W-:Y:S01]  /*8140*/  LOP3.LUT R37, R38, 0xffffe000, RZ, 0xc0, !PT ;  /* 0xffffe00026257812 */ /* 0x000fe200078ec0ff */
[C---:B------:R-:W-:Y:S01]  /*8150*/  FMUL R4, R24.reuse, R4 ;  /* 0x0000000418047220 */ /* 0x040fe20000400000 */
[C---:B------:R-:W-:Y:S01]  /*8160*/  FMUL R5, R24.reuse, R5 ;  /* 0x0000000518057220 */ /* 0x040fe20000400000 */
[C---:B------:R-:W-:Y:S01]  /*8170*/  FMUL R6, R24.reuse, R6 ;  /* 0x0000000618067220 */ /* 0x040fe20000400000 */
[C---:B------:R-:W-:Y:S01]  /*8180*/  FMUL R7, R24.reuse, R7 ;  /* 0x0000000718077220 */ /* 0x040fe20000400000 */
[C---:B------:R-:W-:Y:S01]  /*8190*/  FFMA R4, R27.reuse, R0, R4 ;  /* 0x000000001b047223 */ /* 0x040fe20000000004 */
[C---:B------:R-:W-:Y:S01]  /*81a0*/  FFMA R5, R27.reuse, R2, R5 ;  /* 0x000000021b057223 */ /* 0x040fe20000000005 */
[C---:B------:R-:W-:Y:S01]  /*81b0*/  FFMA R6, R27.reuse, R3, R6 ;  /* 0x000000031b067223 */ /* 0x040fe20000000006 */
[C---:B------:R-:W-:Y:S01]  /*81c0*/  FFMA R7, R27.reuse, R20, R7 ;  /* 0x000000141b077223 */ /* 0x040fe20000000007 */
[C---:B------:R-:W-:Y:S01]  /*81d0*/  FMUL R8, R24.reuse, R8 ;  /* 0x0000000818087220 */ /* 0x040fe20000400000 */
[C---:B------:R-:W-:Y:S01]  /*81e0*/  FMUL R9, R24.reuse, R9 ;  /* 0x0000000918097220 */ /* 0x040fe20000400000 */
[C---:B------:R-:W-:Y:S01]  /*81f0*/  FMUL R10, R24.reuse, R10 ;  /* 0x0000000a180a7220 */ /* 0x040fe20000400000 */
[C---:B------:R-:W-:Y:S01]  /*8200*/  FMUL R11, R24.reuse, R11 ;  /* 0x0000000b180b7220 */ /* 0x040fe20000400000 */
[----:B------:R-:W-:Y:S01]  /*8210*/  F2FP.TF32.F32.PACK_B R4, R4 ;  /* 0x00000004ff04723e */ /* 0x000fe200024050ff */
[C---:B------:R-:W-:Y:S01]  /*8220*/  FFMA R8, R27.reuse, R21, R8 ;  /* 0x000000151b087223 */ /* 0x040fe20000000008 */
[----:B------:R-:W-:Y:S01]  /*8230*/  F2FP.TF32.F32.PACK_B R5, R5 ;  /* 0x00000005ff05723e */ /* 0x000fe200024050ff */
[C---:B------:R-:W-:Y:S01]  /*8240*/  FFMA R9, R27.reuse, R26, R9 ;  /* 0x0000001a1b097223 */ /* 0x040fe20000000009 */
[----:B------:R-:W-:Y:S01]  /*8250*/  F2FP.TF32.F32.PACK_B R6, R6 ;  /* 0x00000006ff06723e */ /* 0x000fe200024050ff */
[C---:B------:R-:W-:Y:S01]  /*8260*/  FFMA R10, R27.reuse, R29, R10 ;  /* 0x0000001d1b0a7223 */ /* 0x040fe2000000000a */
[----:B------:R-:W-:Y:S01]  /*8270*/  F2FP.TF32.F32.PACK_B R7, R7 ;  /* 0x00000007ff07723e */ /* 0x000fe200024050ff */
[C---:B------:R-:W-:Y:S01]  /*8280*/  FFMA R11, R27.reuse, R28, R11 ;  /* 0x0000001c1b0b7223 */ /* 0x040fe2000000000b */
[C---:B------:R-:W-:Y:S01]  /*8290*/  FMUL R12, R24.reuse, R12 ;  /* 0x0000000c180c7220 */ /* 0x040fe20000400000 */
[----:B------:R-:W-:Y:S01]  /*82a0*/  F2FP.TF32.F32.PACK_B R8, R8 ;  /* 0x00000008ff08723e */ /* 0x000fe200024050ff */
[C---:B------:R-:W-:Y:S01]  /*82b0*/  FMUL R13, R24.reuse, R13 ;  /* 0x0000000d180d7220 */ /* 0x040fe20000400000 */
[----:B------:R1:W-:Y:S01]  /*82c0*/  STS.128 [R68+UR6], R4 ;  /* 0x0000000444007988 */ /* 0x0003e20008000c06 */
        /* <DEDUP_REMOVED lines=8> */
[----:B------:R-:W-:Y:S01]  /*8350*/  FFMA R15, R27, R32, R15 ;  /* 0x000000201b0f7223 */ /* 0x000fe2000000000f */
[C---:B------:R-:W-:Y:S01]  /*8360*/  FMUL R16, R24.reuse, R16 ;  /* 0x0000001018107220 */ /* 0x040fe20000400000 */
[----:B------:R-:W-:Y:S01]  /*8370*/  F2FP.TF32.F32.PACK_B R12, R12 ;  /* 0x0000000cff0c723e */ /* 0x000fe200024050ff */
[----:B------:R1:W-:Y:S01]  /*8380*/  STS.128 [R78+0x10], R8 ;  /* 0x000010084e007388 */ /* 0x0003e20000000c00 */
[C---:B------:R-:W-:Y:S01]  /*8390*/  FMUL R17, R24.reuse, R17 ;  /* 0x0000001118117220 */ /* 0x040fe20000400000 */
[----:B------:R-:W-:Y:S01]  /*83a0*/  LOP3.LUT R36, R39, 0xffffe000, RZ, 0xc0, !PT ;  /* 0xffffe00027247812 */ /* 0x000fe200078ec0ff */
[C---:B------:R-:W-:Y:S01]  /*83b0*/  FMUL R18, R24.reuse, R18 ;  /* 0x0000001218127220 */ /* 0x040fe20000400000 */
[----:B------:R-:W-:Y:S01]  /*83c0*/  FMUL R19, R24, R19 ;  /* 0x0000001318137220 */ /* 0x000fe20000400000 */
[----:B------:R-:W-:Y:S01]  /*83d0*/  F2FP.TF32.F32.PACK_B R13, R13 ;  /* 0x0000000dff0d723e */ /* 0x000fe200024050ff */
[C---:B------:R-:W-:Y:S01]  /*83e0*/  FFMA R16, R27.reuse, R35, R16 ;  /* 0x000000231b107223 */ /* 0x040fe20000000010 */
[----:B------:R-:W-:Y:S01]  /*83f0*/  F2FP.TF32.F32.PACK_B R14, R14 ;  /* 0x0000000eff0e723e */ /* 0x000fe200024050ff */
[C---:B------:R-:W-:Y:S01]  /*8400*/  FFMA R17, R27.reuse, R34, R17 ;  /* 0x000000221b117223 */ /* 0x040fe20000000011 */
[----:B------:R-:W-:Y:S01]  /*8410*/  F2FP.TF32.F32.PACK_B R15, R15 ;  /* 0x0000000fff0f723e */ /* 0x000fe200024050ff */
[C---:B------:R-:W-:Y:S01]  /*8420*/  FFMA R18, R27.reuse, R37, R18 ;  /* 0x000000251b127223 */ /* 0x040fe20000000012 */
[----:B------:R-:W-:Y:S01]  /*8430*/  FFMA R19, R27, R36, R19 ;  /* 0x000000241b137223 */ /* 0x000fe20000000013 */
[----:B------:R-:W-:Y:S02]  /*8440*/  F2FP.TF32.F32.PACK_B R16, R16 ;  /* 0x00000010ff10723e */ /* 0x000fe400024050ff */
[----:B------:R1:W-:Y:S01]  /*8450*/  STS.128 [R76+0x20], R12 ;  /* 0x0000200c4c007388 */ /* 0x0003e20000000c00 */
[----:B------:R-:W-:Y:S02]  /*8460*/  F2FP.TF32.F32.PACK_B R17, R17 ;  /* 0x00000011ff11723e */ /* 0x000fe400024050ff */
        /* <DEDUP_REMOVED lines=8> */
[----:B--2---:R-:W2:Y:S02]  /*84f0*/  FENCE.VIEW.ASYNC.S ;  /* 0x00000000000073c6 */ /* 0x004ea40000000000 */
[----:B--2---:R-:W-:Y:S06]  /*8500*/  BAR.SYNC.DEFER_BLOCKING 0x1, 0x80 ;  /* 0x0042000000007b1d */ /* 0x004fec0000010000 */
[----:B------:R-:W-:Y:S05]  /*8510*/  @P0 BRA `(.L_x_128) ;  /* 0x00000000003c0947 */ /* 0x000fea0003800000 */
[----:B------:R-:W2:Y:S01]  /*8520*/  LDCU.64 UR10, c[0x0][0x348] ;  /* 0x00006900ff0a77ac */ /* 0x000ea20008000a00 */
[----:B------:R-:W-:Y:S02]  /*8530*/  UIADD3 UR5, UPT, UPT, UR49, UR6, URZ ;  /* 0x0000000631057290 */ /* 0x000fe4000fffe0ff */
[----:B------:R-:W-:Y:S02]  /*8540*/  UIADD3 UR13, UPT, UPT, UR45, 0x10, URZ ;  /* 0x000000102d0d7890 */ /* 0x000fe4000fffe0ff */
[----:B------:R-:W-:Y:S02]  /*8550*/  UIADD3 UR12, UPT, UPT, UR5, 0x200, URZ ;  /* 0x00000200050c7890 */ /* 0x000fe4000fffe0ff */
[----:B------:R-:W-:Y:S01]  /*8560*/  UIADD3 UR8, UPT, UPT, UR5, 0x1200, URZ ;  /* 0x0000120005087890 */ /* 0x000fe2000fffe0ff */
[----:B------:R-:W-:Y:S01]  /*8570*/  UMOV UR14, UR46 ;  /* 0x0000002e000e7c82 */ /* 0x000fe20008000000 */
[----:B------:R-:W-:Y:S01]  /*8580*/  UMOV UR15, UR60 ;  /* 0x0000003c000f7c82 */ /* 0x000fe20008000000 */
[----:B------:R-:W-:Y:S02]  /*8590*/  UIADD3 UR9, UPT, UPT, UR45, 0x30, URZ ;  /* 0x000000302d097890 */ /* 0x000fe4000fffe0ff */
[----:B--2---:R-:W-:Y:S03]  /*85a0*/  UIADD3 UR4, UP0, UPT, UR10, 0x680, URZ ;  /* 0x000006800a047890 */ /* 0x004fe6000ff1e0ff */
[----:B------:R-:W-:Y:S01]  /*85b0*/  UMOV UR10, UR46 ;  /* 0x0000002e000a7c82 */ /* 0x000fe20008000000 */
[----:B------:R-:W-:Y:S03]  /*85c0*/  UIADD3.X UR5, UPT, UPT, URZ, UR11, URZ, UP0, !UPT ;  /* 0x0000000bff057290 */ /* 0x000fe600087fe4ff */
[----:B------:R-:W-:Y:S06]  /*85d0*/  UMOV UR11, UR60 ;  /* 0x0000003c000b7c82 */ /* 0x000fec0008000000 */
[----:B------:R2:W-:Y:S01]  /*85e0*/  UTMASTG.3D [UR12], [UR4] ;  /* 0x0000000c040073b5 */ /* 0x0005e20008010000 */
[----:B------:R2:W-:Y:S02]  /*85f0*/  UTMASTG.3D [UR8], [UR4] ;  /* 0x00000008040073b5 */ /* 0x0005e40008010000 */
[----:B--2---:R0:W-:Y:S02]  /*8600*/  UTMACMDFLUSH ;  /* 0x00000000000079b7 */ /* 0x0041e40000000000 */
.L_x_128:
[----:B------:R-:W-:Y:S05]  /*8610*/  BSYNC.RECONVERGENT B0 ;  /* 0x0000000000007941 */ /* 0x000fea0003800200 */
.L_x_127:
[----:B------:R-:W-:Y:S01]  /*8620*/  UIADD3 UR4, UPT, UPT, UR44, 0x1, URZ ;  /* 0x000000012c047890 */ /* 0x000fe2000fffe0ff */
[----:B------:R-:W-:Y:S03]  /*8630*/  BSSY.RECONVERGENT B0, `(.L_x_129) ;  /* 0x0000008000007945 */ /* 0x000fe60003800200 */
[----:B------:R-:W-:Y:S04]  /*8640*/  UISETP.NE.AND UP0, UPT, UR4, 0x3, UPT ;  /* 0x000000030400788c */ /* 0x000fe8000bf05270 */
[----:B------:R-:W-:Y:S02]  /*8650*/  UISETP.EQ.XOR UP1, UPT, UR43, 0x3, !UP0 ;  /* 0x000000032b00788c */ /* 0x000fe4000c722a70 */
[----:B------:R-:W-:Y:S02]  /*8660*/  USEL UR48, UR4, URZ, UP0 ;  /* 0x000000ff04307287 */ /* 0x000fe40008000000 */
[----:B------:R-:W-:Y:S04]  /*8670*/  USEL UR5, URZ, 0x1, !UP1 ;  /* 0x00000001ff057887 */ /* 0x000fe8000c800000 */
[----:B------:R-:W-:Y:S01]  /*8680*/  ULOP3.LUT UR52, UR52, UR5, URZ, 0x3c, !UPT ;  /* 0x0000000534347292 */ /* 0x000fe2000f8e3cff */
[----:B------:R-:W-:Y:S11]  /*8690*/  @P0 BRA `(.L_x_130) ;  /* 0x0000000000040947 */ /* 0x000ff60003800000 */
[----:B------:R-:W-:Y:S04]  /*86a0*/  DEPBAR.LE SB0, 0x1 ;  /* 0x000080400000791a */ /* 0x000fe80000000000 */
.L_x_130:
[----:B------:R-:W-:Y:S05]  /*86b0*/  BSYNC.RECONVERGENT B0 ;  /* 0x0000000000007941 */ /* 0x000fea0003800200 */
.L_x_129:
[----:B------:R-:W-:Y:S01]  /*86c0*/  BAR.SYNC.DEFER_BLOCKING 0x1, 0x80 ;  /* 0x0042000000007b1d */ /* 0x000fe20000010000 */
[----:B------:R-:W-:Y:S01]  /*86d0*/  UISETP.NE.AND UP0, UPT, UR51, -0x2, UPT ;  /* 0xfffffffe3300788c */ /* 0x000fe2000bf05270 */
[----:B------:R-:W-:Y:S08]  /*86e0*/  IADD3 R0, PT, PT, R22, 0x1, RZ ;  /* 0x0000000116007810 */ /* 0x000ff00007ffe0ff */
[----:B------:R-:W-:Y:S05]  /*86f0*/  BRA.U !UP0, `(.L_x_131) ;  /* 0x0000000108287547 */ /* 0x000fea000b800000 */
[----:B------:R-:W-:Y:S01]  /*8700*/  ISETP.NE.AND P0, PT, R74, RZ, PT ;  /* 0x000000ff4a00720c */ /* 0x000fe20003f05270 */
[----:B------:R-:W-:Y:S01]  /*8710*/  IMAD.U32 R3, RZ, RZ, UR50 ;  /* 0x00000032ff037e24 */ /* 0x000fe2000f8e00ff */
[----:B------:R-:W-:Y:S01]  /*8720*/  UIADD3 UR4, UPT, UPT, UR50, 0x1, URZ ;  /* 0x0000000132047890 */ /* 0x000fe2000fffe0ff */
[----:B------:R-:W-:Y:S03]  /*8730*/  IMAD.U32 R2, RZ, RZ, UR62 ;  /* 0x0000003eff027e24 */ /* 0x000fe6000f8e00ff */
[----:B------:R-:W-:Y:S04]  /*8740*/  UISETP.NE.AND UP0, UPT, UR4, 0x3, UPT ;  /* 0x000000030400788c */ /* 0x000fe8000bf05270 */
[----:B------:R-:W-:Y:S03]  /*8750*/  USEL UR50, UR4, URZ, UP0 ;  /* 0x000000ff04327287 */ /* 0x000fe60008000000 */
[----:B------:R-:W-:Y:S05]  /*8760*/  @P0 LEA R3, R3, UR49, 0x3 ;  /* 0x0000003103030c11 */ /* 0x000fea000f8e18ff */
[----:B------:R-:W-:Y:S05]  /*8770*/  @P0 VIADD R3, R3, 0x58 ;  /* 0x0000005803030836 */ /* 0x000fea0000000000 */
[----:B------:R-:W-:Y:S04]  /*8780*/  @P0 PRMT R2, R2, 0x654, R3 ;  /* 0x0000065402020816 */ /* 0x000fe80000000003 */
[----:B------:R2:W-:Y:S03]  /*8790*/  @P0 SYNCS.ARRIVE.TRANS64.RED.A1T0 RZ, [R2+URZ], RZ ;  /* 0x000000ff02ff09a7 */ /* 0x0005e600081004ff */
.L_x_131:
[----:B------:R-:W-:Y:S01]  /*87a0*/  R2UR UR6, R73 ;  /* 0x00000000490672ca */ /* 0x000fe200000e0000 */
[----:B------:R-:W-:Y:S01]  /*87b0*/  UIADD3 UR51, UPT, UPT, UR51, 0x2, URZ ;  /* 0x0000000233337890 */ /* 0x000fe2000fffe0ff */
[----:B------:R-:W-:Y:S01]  /*87c0*/  R2UR UR5, R58 ;  /* 0x000000003a0572ca */ /* 0x000fe200000e0000 */
[----:B------:R-:W-:Y:S01]  /*87d0*/  UMOV UR60, UR63 ;  /* 0x0000003f003c7c82 */ /* 0x000fe20008000000 */
[----:B------:R-:W-:Y:S02]  /*87e0*/  R2UR UR4, R59 ;  /* 0x000000003b0472ca */ /* 0x000fe400000e0000 */
[----:B------:R-:W-:Y:S02]  /*87f0*/  ISETP.NE.AND P0, PT, R62, 0x2, PT ;  /* 0x000000023e00780c */ /* 0x000fe40003f05270 */
[----:B------:R-:W-:Y:S02]  /*8800*/  ISETP.NE.AND P1, PT, R0, 0x4, PT ;  /* 0x000000040000780c */ /* 0x000fe40003f25270 */
[----:B--2---:R-:W-:Y:S02]  /*8810*/  SEL R2, RZ, 0x1, P0 ;  /* 0x00000001ff027807 */ /* 0x004fe40000000000 */
[----:B------:R-:W-:Y:S01]  /*8820*/  SEL R3, RZ, 0x1, P1 ;  /* 0x00000001ff037807 */ /* 0x000fe20000800000 */
[----:B------:R-:W-:Y:S01]  /*8830*/  UISETP.NE.AND UP0, UPT, UR6, URZ, UPT ;  /* 0x000000ff0600728c */ /* 0x000fe2000bf05270 */
[----:B------:R-:W-:Y:S01]  /*8840*/  LOP3.LUT R65, R65, R2, RZ, 0x3c, !PT ;  /* 0x0000000241417212 */ /* 0x000fe200078e3cff */
[----:B------:R-:W-:Y:S01]  /*8850*/  UIADD3 UR26, UPT, UPT, UR36, UR5, URZ ;  /* 0x00000005241a7290 */ /* 0x000fe2000fffe0ff */
[----:B------:R-:W-:Y:S01]  /*8860*/  LOP3.LUT R66, R66, R3, RZ, 0x3c, !PT ;  /* 0x0000000342427212 */ /* 0x000fe200078e3cff */
[----:B------:R-:W-:Y:S01]  /*8870*/  UIADD3 UR27, UPT, UPT, UR37, UR4, URZ ;  /* 0x00000004251b7290 */ /* 0x000fe2000fffe0ff */
[----:B------:R-:W-:Y:S02]  /*8880*/  SEL R62, R62, RZ, P0 ;  /* 0x000000ff3e3e7207 */ /* 0x000fe40000000000 */
[----:B------:R-:W-:Y:S02]  /*8890*/  SEL R22, R0, RZ, P1 ;  /* 0x000000ff00167207 */ /* 0x000fe40000800000 */
[----:B------:R-:W-:Y:S07]  /*88a0*/  BRA.U UP0, `(.L_x_132) ;  /* 0xffffffd900dc7547 */ /* 0x000fee000b83ffff */
[----:B------:R-:W-:-:S13]  /*88b0*/  R2UR UR4, R60 ;  /* 0x000000003c0472ca */ /* 0x000fda00000e0000 */
[----:B------:R-:W-:-:S09]  /*88c0*/  UISETP.NE.AND UP0, UPT, UR4, URZ, UPT ;  /* 0x000000ff0400728c */ /* 0x000fd2000bf05270 */
[----:B------:R-:W-:Y:S05]  /*88d0*/  BRA.U !UP0, `(.L_x_133) ;  /* 0x0000000108487547 */ /* 0x000fea000b800000 */
[----:B------:R-:W2:Y:S02]  /*88e0*/  LDCU.64 UR4, c[0x0][0x890] ;  /* 0x00011200ff0477ac */ /* 0x000ea40008000a00 */
[----:B--2---:R-:W-:-:S04]  /*88f0*/  UISETP.NE.U32.AND UP0, UPT, UR4, URZ, UPT ;  /* 0x000000ff0400728c */ /* 0x004fc8000bf05070 */
[----:B------:R-:W-:-:S09]  /*8900*/  UISETP.NE.AND.EX UP0, UPT, UR5, URZ, UPT, UP0 ;  /* 0x000000ff0500728c */ /* 0x000fd2000bf05300 */
[----:B------:R-:W-:Y:S05]  /*8910*/  BRA.U UP0, `(.L_x_134) ;  /* 0x00000001000c7547 */ /* 0x000fea000b800000 */
[----:B------:R-:W-:-:S13]  /*8920*/  FSETP.NEU.AND P0, PT, R27, RZ, PT ;  /* 0x000000ff1b00720b */ /* 0x000fda0003f0d000 */
[----:B------:R-:W-:Y:S05]  /*8930*/  @!P0 EXIT ;  /* 0x000000000000894d */ /* 0x000fea0003800000 */
[----:B------:R-:W-:Y:S05]  /*8940*/  BRA `(.L_x_133) ;  /* 0x00000000002c7947 */ /* 0x000fea0003800000 */
.L_x_134:
[----:B------:R-:W-:Y:S01]  /*8950*/  ISETP.NE.AND P0, PT, R61, RZ, PT ;  /* 0x000000ff3d00720c */ /* 0x000fe20003f05270 */
[----:B------:R-:W-:-:S12]  /*8960*/  BSSY.RECONVERGENT B0, `(.L_x_133) ;  /* 0x0000009000007945 */ /* 0x000fd80003800200 */
[----:B------:R-:W-:Y:S05]  /*8970*/  @P0 BRA `(.L_x_135) ;  /* 0x0000000000140947 */ /* 0x000fea0003800000 */
[----:B------:R-:W2:Y:S02]  /*8980*/  LDCU.64 UR4, c[0x0][0x888] ;  /* 0x00011100ff0477ac */ /* 0x000ea40008000a00 */
[----:B--2---:R-:W-:-:S04]  /*8990*/  ISETP.NE.U32.AND P0, PT, RZ, UR4, PT ;  /* 0x00000004ff007c0c */ /* 0x004fc8000bf05070 */
[----:B------:R-:W-:-:S13]  /*89a0*/  ISETP.NE.AND.EX P0, PT, RZ, UR5, PT, P0 ;  /* 0x00000005ff007c0c */ /* 0x000fda000bf05300 */
[----:B------:R-:W-:Y:S05]  /*89b0*/  @!P0 EXIT ;  /* 0x000000000000894d */ /* 0x000fea0003800000 */
[----:B------:R-:W-:Y:S05]  /*89c0*/  BRA `(.L_x_136) ;  /* 0x0000000000087947 */ /* 0x000fea0003800000 */
.L_x_135:
[----:B------:R-:W-:-:S13]  /*89d0*/  FSETP.NEU.AND P0, PT, R27, RZ, PT ;  /* 0x000000ff1b00720b */ /* 0x000fda0003f0d000 */
[----:B------:R-:W-:Y:S05]  /*89e0*/  @!P0 EXIT ;  /* 0x000000000000894d */ /* 0x000fea0003800000 */
.L_x_136:
[----:B------:R-:W-:Y:S05]  /*89f0*/  BSYNC.RECONVERGENT B0 ;  /* 0x0000000000007941 */ /* 0x000fea0003800200 */
.L_x_133:
[----:B------:R-:W-:Y:S01]  /*8a00*/  ULEA UR4, UR50, UR49, 0x3 ;  /* 0x0000003132047291 */ /* 0x000fe2000f8e18ff */
[----:B------:R-:W-:-:S04]  /*8a10*/  DEPBAR.LE SB0, 0x0 ;  /* 0x000080000000791a */ /* 0x000fc80000000000 */
[----:B------:R-:W-:-:S04]  /*8a20*/  UIADD3 UR4, UPT, UPT, UR4, 0x58, URZ ;  /* 0x0000005804047890 */ /* 0x000fc8000fffe0ff */
[----:B------:R-:W-:-:S09]  /*8a30*/  UPRMT UR4, UR62, 0x654, UR4 ;  /* 0x000006543e047896 */ /* 0x000fd20008000004 */
[----:B------:R-:W-:Y:S01]  /*8a40*/  SYNCS.ARRIVE.TRANS64.RED.A1T0 RZ, [UR4], RZ ;  /* 0x000000ffffff79a7 */ /* 0x000fe20008100404 */
[----:B------:R-:W-:Y:S05]  /*8a50*/  EXIT ;  /* 0x000000000000794d */ /* 0x000fea0003800000 */
.L_x_24:
[----:B---3--:R3:W4:Y:S02]  /*8a60*/  SYNCS.PHASECHK.TRANS64.TRYWAIT P0, [R3+URZ+0xf0], R2 ;  /* 0x0000f002030075a7 */ /* 0x00872400080011ff */
[----:B----4-:R-:W-:Y:S05]  /*8a70*/  @!P0 NANOSLEEP.SYNCS 0x989680 ;  /* 0x009896800000895d */ /* 0x010fea0003900000 */
[----:B------:R-:W4:Y:S02]  /*8a80*/  @!P0 SYNCS.PHASECHK.TRANS64 P0, [R3+URZ+0xf0], R2 ;  /* 0x0000f002030085a7 */ /* 0x000f2400080010ff */
[----:B----4-:R-:W-:Y:S05]  /*8a90*/  @!P0 BRA `(.L_x_24) ;  /* 0xfffffffc00f08947 */ /* 0x010fea000383ffff */
[----:B------:R-:W-:Y:S05]  /*8aa0*/  BRA `(.L_x_137) ;  /* 0xffffff9000147947 */ /* 0x000fea000383ffff */
.L_x_27:
[----:B--2---:R-:W-:-:S07]  /*8ab0*/  MOV R0, UR7 ;  /* 0x0000000700007c02 */ /* 0x004fce0008000f00 */
.L_x_138:
[----:B--2---:R2:W3:Y:S02]  /*8ac0*/  SYNCS.PHASECHK.TRANS64.TRYWAIT P0, [R0+URZ+0x20], R3 ;  /* 0x00002003000075a7 */ /* 0x0044e400080011ff */
[----:B---3--:R-:W-:Y:S05]  /*8ad0*/  @!P0 NANOSLEEP.SYNCS 0x989680 ;  /* 0x009896800000895d */ /* 0x008fea0003900000 */
[----:B------:R-:W3:Y:S02]  /*8ae0*/  @!P0 SYNCS.PHASECHK.TRANS64 P0, [R0+URZ+0x20], R3 ;  /* 0x00002003000085a7 */ /* 0x000ee400080010ff */
[----:B---3--:R-:W-:Y:S05]  /*8af0*/  @!P0 BRA `(.L_x_138) ;  /* 0xfffffffc00f08947 */ /* 0x008fea000383ffff */
[----:B------:R-:W-:Y:S05]  /*8b00*/  BRA `(.L_x_26) ;  /* 0xffffff90006c7947 */ /* 0x000fea000383ffff */
.L_x_36:
[----:B-1----:R-:W-:-:S07]  /*8b10*/  MOV R0, UR7 ;  /* 0x0000000700007c02 */ /* 0x002fce0008000f00 */
.L_x_139:
[----:B-1----:R1:W2:Y:S02]  /*8b20*/  SYNCS.PHASECHK.TRANS64.TRYWAIT P0, [R0+URZ+0x20], R3 ;  /* 0x00002003000075a7 */ /* 0x0022a400080011ff */
[----:B--2---:R-:W-:Y:S05]  /*8b30*/  @!P0 NANOSLEEP.SYNCS 0x989680 ;  /* 0x009896800000895d */ /* 0x004fea0003900000 */
[----:B------:R-:W2:Y:S02]  /*8b40*/  @!P0 SYNCS.PHASECHK.TRANS64 P0, [R0+URZ+0x20], R3 ;  /* 0x00002003000085a7 */ /* 0x000ea400080010ff */
[----:B--2---:R-:W-:Y:S05]  /*8b50*/  @!P0 BRA `(.L_x_139) ;  /* 0xfffffffc00f08947 */ /* 0x004fea000383ffff */
[----:B------:R-:W-:Y:S05]  /*8b60*/  BRA `(.L_x_35) ;  /* 0xffffff9400c87947 */ /* 0x000fea000383ffff */
.L_x_43:
[----:B-1----:R1:W4:Y:S02]  /*8b70*/  SYNCS.PHASECHK.TRANS64.TRYWAIT P0, [R3+URZ+0x80], R0 ;  /* 0x00008000030075a7 */ /* 0x00232400080011ff */
[----:B----4-:R-:W-:Y:S05]  /*8b80*/  @!P0 NANOSLEEP.SYNCS 0x989680 ;  /* 0x009896800000895d */ /* 0x010fea0003900000 */
[----:B------:R-:W4:Y:S02]  /*8b90*/  @!P0 SYNCS.PHASECHK.TRANS64 P0, [R3+URZ+0x80], R0 ;  /* 0x00008000030085a7 */ /* 0x000f2400080010ff */
[----:B----4-:R-:W-:Y:S05]  /*8ba0*/  @!P0 BRA `(.L_x_43) ;  /* 0xfffffffc00f08947 */ /* 0x010fea000383ffff */
[----:B------:R-:W-:Y:S05]  /*8bb0*/  BRA `(.L_x_140) ;  /* 0xffffff9c00047947 */ /* 0x000fea000383ffff */
.L_x_47:
[----:B-1----:R-:W-:-:S07]  /*8bc0*/  MOV R0, UR4 ;  /* 0x0000000400007c02 */ /* 0x002fce0008000f00 */
.L_x_141:
[----:B-1----:R1:W2:Y:S02]  /*8bd0*/  SYNCS.PHASECHK.TRANS64.TRYWAIT P0, [R0+URZ], R3 ;  /* 0x00000003000075a7 */ /* 0x0022a400080011ff */
[----:B--2---:R-:W-:Y:S05]  /*8be0*/  @!P0 NANOSLEEP.SYNCS 0x989680 ;  /* 0x009896800000895d */ /* 0x004fea0003900000 */
[----:B------:R-:W2:Y:S02]  /*8bf0*/  @!P0 SYNCS.PHASECHK.TRANS64 P0, [R0+URZ], R3 ;  /* 0x00000003000085a7 */ /* 0x000ea400080010ff */
[----:B--2---:R-:W-:Y:S05]  /*8c00*/  @!P0 BRA `(.L_x_141) ;  /* 0xfffffffc00f08947 */ /* 0x004fea000383ffff */
[----:B------:R-:W-:Y:S05]  /*8c10*/  BRA `(.L_x_142) ;  /* 0xffffffa000b07947 */ /* 0x000fea000383ffff */
.L_x_48:
[----:B------:R-:W-:-:S07]  /*8c20*/  MOV R0, UR5 ;  /* 0x0000000500007c02 */ /* 0x000fce0008000f00 */
.L_x_143:
[----:B-1----:R1:W2:Y:S02]  /*8c30*/  SYNCS.PHASECHK.TRANS64.TRYWAIT P0, [R0+URZ], R3 ;  /* 0x00000003000075a7 */ /* 0x0022a400080011ff */
[----:B--2---:R-:W-:Y:S05]  /*8c40*/  @!P0 NANOSLEEP.SYNCS 0x989680 ;  /* 0x009896800000895d */ /* 0x004fea0003900000 */
[----:B------:R-:W2:Y:S02]  /*8c50*/  @!P0 SYNCS.PHASECHK.TRANS64 P0, [R0+URZ], R3 ;  /* 0x00000003000085a7 */ /* 0x000ea400080010ff */
[----:B--2---:R-:W-:Y:S05]  /*8c60*/  @!P0 BRA `(.L_x_143) ;  /* 0xfffffffc00f08947 */ /* 0x004fea000383ffff */
[----:B------:R-:W-:Y:S05]  /*8c70*/  BRA `(.L_x_144) ;  /* 0xffffffa000bc7947 */ /* 0x000fea000383ffff */
.L_x_49:
[----:B------:R-:W-:-:S07]  /*8c80*/  MOV R0, UR5 ;  /* 0x0000000500007c02 */ /* 0x000fce0008000f00 */
.L_x_145:
[----:B-1----:R1:W2:Y:S02]  /*8c90*/  SYNCS.PHASECHK.TRANS64.TRYWAIT P0, [R0+URZ], R3 ;  /* 0x00000003000075a7 */ /* 0x0022a400080011ff */
[----:B--2---:R-:W-:Y:S05]  /*8ca0*/  @!P0 NANOSLEEP.SYNCS 0x989680 ;  /* 0x009896800000895d */ /* 0x004fea0003900000 */
[----:B------:R-:W2:Y:S02]  /*8cb0*/  @!P0 SYNCS.PHASECHK.TRANS64 P0, [R0+URZ], R3 ;  /* 0x00000003000085a7 */ /* 0x000ea400080010ff */
[----:B--2---:R-:W-:Y:S05]  /*8cc0*/  @!P0 BRA `(.L_x_145) ;  /* 0xfffffffc00f08947 */ /* 0x004fea000383ffff */
[----:B------:R-:W-:Y:S05]  /*8cd0*/  BRA `(.L_x_146) ;  /* 0xffffffa000c87947 */ /* 0x000fea000383ffff */
.L_x_52:
[----:B--2---:R2:W3:Y:S02]  /*8ce0*/  SYNCS.PHASECHK.TRANS64.TRYWAIT P0, [R0+URZ+0xe0], R9 ;  /* 0x0000e009000075a7 */ /* 0x0044e400080011ff */
[----:B---3--:R-:W-:Y:S05]  /*8cf0*/  @!P0 NANOSLEEP.SYNCS 0x989680 ;  /* 0x009896800000895d */ /* 0x008fea0003900000 */
[----:B------:R-:W3:Y:S02]  /*8d00*/  @!P0 SYNCS.PHASECHK.TRANS64 P0, [R0+URZ+0xe0], R9 ;  /* 0x0000e009000085a7 */ /* 0x000ee400080010ff */
[----:B---3--:R-:W-:Y:S05]  /*8d10*/  @!P0 BRA `(.L_x_52) ;  /* 0xfffffffc00f08947 */ /* 0x008fea000383ffff */
[----:B------:R-:W-:Y:S05]  /*8d20*/  BRA `(.L_x_147) ;  /* 0xffffffa400287947 */ /* 0x000fea000383ffff */
.L_x_53:
[----:B------:R-:W-:-:S07]  /*8d30*/  MOV R0, UR4 ;  /* 0x0000000400007c02 */ /* 0x000fce0008000f00 */
.L_x_148:
[----:B--2---:R2:W3:Y:S02]  /*8d40*/  SYNCS.PHASECHK.TRANS64.TRYWAIT P0, [R0+URZ+0x90], R11 ;  /* 0x0000900b000075a7 */ /* 0x0044e400080011ff */
[----:B---3--:R-:W-:Y:S05]  /*8d50*/  @!P0 NANOSLEEP.SYNCS 0x989680 ;  /* 0x009896800000895d */ /* 0x008fea0003900000 */
[----:B------:R-:W3:Y:S02]  /*8d60*/  @!P0 SYNCS.PHASECHK.TRANS64 P0, [R0+URZ+0x90], R11 ;  /* 0x0000900b000085a7 */ /* 0x000ee400080010ff */
[----:B---3--:R-:W-:Y:S05]  /*8d70*/  @!P0 BRA `(.L_x_148) ;  /* 0xfffffffc00f08947 */ /* 0x008fea000383ffff */
[----:B------:R-:W-:Y:S05]  /*8d80*/  BRA `(.L_x_149) ;  /* 0xffffffa400387947 */ /* 0x000fea000383ffff */
.L_x_54:
[----:B--2---:R2:W3:Y:S02]  /*8d90*/  SYNCS.PHASECHK.TRANS64.TRYWAIT P1, [R0+URZ+0x80], R9 ;  /* 0x00008009000075a7 */ /* 0x0044e400080211ff */
[----:B---3--:R-:W-:Y:S05]  /*8da0*/  @!P1 NANOSLEEP.SYNCS 0x989680 ;  /* 0x009896800000995d */ /* 0x008fea0003900000 */
[----:B------:R-:W3:Y:S02]  /*8db0*/  @!P1 SYNCS.PHASECHK.TRANS64 P1, [R0+URZ+0x80], R9 ;  /* 0x00008009000095a7 */ /* 0x000ee400080210ff */
[----:B---3--:R-:W-:Y:S05]  /*8dc0*/  @!P1 BRA `(.L_x_54) ;  /* 0xfffffffc00f09947 */ /* 0x008fea000383ffff */
[----:B------:R-:W-:Y:S05]  /*8dd0*/  BRA `(.L_x_150) ;  /* 0xffffffa400687947 */ /* 0x000fea000383ffff */
.L_x_57:
[----:B------:R-:W-:-:S07]  /*8de0*/  MOV R0, UR4 ;  /* 0x0000000400007c02 */ /* 0x000fce0008000f00 */
.L_x_151:
[----:B--2---:R2:W3:Y:S02]  /*8df0*/  SYNCS.PHASECHK.TRANS64.TRYWAIT P0, [R0+URZ+0x90], R3 ;  /* 0x00009003000075a7 */ /* 0x0044e400080011ff */
[----:B---3--:R-:W-:Y:S05]  /*8e00*/  @!P0 NANOSLEEP.SYNCS 0x989680 ;  /* 0x009896800000895d */ /* 0x008fea0003900000 */
[----:B------:R-:W3:Y:S02]  /*8e10*/  @!P0 SYNCS.PHASECHK.TRANS64 P0, [R0+URZ+0x90], R3 ;  /* 0x00009003000085a7 */ /* 0x000ee400080010ff */
[----:B---3--:R-:W-:Y:S05]  /*8e20*/  @!P0 BRA `(.L_x_151) ;  /* 0xfffffffc00f08947 */ /* 0x008fea000383ffff */
[----:B------:R-:W-:Y:S05]  /*8e30*/  BRA `(.L_x_56) ;  /* 0xffffffa400bc7947 */ /* 0x000fea000383ffff */
.L_x_66:
[----:B--2---:R-:W-:-:S04]  /*8e40*/  MOV R7, UR5 ;  /* 0x0000000500077c02 */ /* 0x004fc80008000f00 */
[----:B------:R2:W3:Y:S03]  /*8e50*/  SYNCS.PHASECHK.TRANS64.TRYWAIT P0, [R7+URZ+0x8], R8 ;  /* 0x00000808070075a7 */ /* 0x0004e600080011ff */
[----:B---3--:R-:W-:Y:S05]  /*8e60*/  @!P0 NANOSLEEP.SYNCS 0x989680 ;  /* 0x009896800000895d */ /* 0x008fea0003900000 */
[----:B------:R-:W3:Y:S02]  /*8e70*/  @!P0 SYNCS.PHASECHK.TRANS64 P0, [R7+URZ+0x8], R8 ;  /* 0x00000808070085a7 */ /* 0x000ee400080010ff */
[----:B---3--:R-:W-:Y:S05]  /*8e80*/  @!P0 BRA `(.L_x_66) ;  /* 0xfffffffc00ec8947 */ /* 0x008fea000383ffff */
[----:B------:R-:W-:Y:S05]  /*8e90*/  BRA `(.L_x_65) ;  /* 0xffffffa800787947 */ /* 0x000fea000383ffff */
.L_x_68:
[----:B------:R-:W-:Y:S01]  /*8ea0*/  BSSY B0, `(.L_x_152) ;  /* 0x0000006000007945 */ /* 0x000fe20003800000 */
[----:B------:R-:W-:-:S07]  /*8eb0*/  MOV R15, 0xffffffff ;  /* 0xffffffff000f7802 */ /* 0x000fce0000000f00 */
[----:B-12--5:R-:W-:Y:S05]  /*8ec0*/  WARPSYNC.COLLECTIVE R15, `(.L_x_153) ;  /* 0x000000000f0c7348 */ /* 0x026fea0003c00000 */
[----:B------:R-:W-:Y:S02]  /*8ed0*/  ELECT P6, UR79, PT ;  /* 0x00000000004f782f */ /* 0x000fe400038c0000 */
[----:B------:R-:W-:Y:S01]  /*8ee0*/  MOV R14, UR79 ;  /* 0x0000004f000e7c02 */ /* 0x000fe20008000f00 */
[----:B-12--5:R-:W-:Y:S10]  /*8ef0*/  ENDCOLLECTIVE ;  /* 0x000000000000791b */ /* 0x026ff40003800000 */
.L_x_153:
[----:B------:R-:W-:Y:S05]  /*8f00*/  BSYNC B0 ;  /* 0x0000000000007941 */ /* 0x000fea0003800000 */
.L_x_152:
[----:B------:R-:W-:Y:S01]  /*8f10*/  PLOP3.LUT P0, PT, P6, PT, PT, 0x80, 0x8 ;  /* 0x000000000008781c */ /* 0x000fe2000370f070 */
[----:B------:R-:W-:-:S12]  /*8f20*/  BRA `(.L_x_154) ;  /* 0xffffffa800a87947 */ /* 0x000fd8000383ffff */
.L_x_70:
[----:B--2---:R-:W-:-:S04]  /*8f30*/  MOV R5, UR5 ;  /* 0x0000000500057c02 */ /* 0x004fc80008000f00 */
[----:B------:R2:W3:Y:S03]  /*8f40*/  SYNCS.PHASECHK.TRANS64.TRYWAIT P0, [R5+URZ+0x8], R6 ;  /* 0x00000806050075a7 */ /* 0x0004e600080011ff */
[----:B---3--:R-:W-:Y:S05]  /*8f50*/  @!P0 NANOSLEEP.SYNCS 0x989680 ;  /* 0x009896800000895d */ /* 0x008fea0003900000 */
[----:B------:R-:W3:Y:S02]  /*8f60*/  @!P0 SYNCS.PHASECHK.TRANS64 P0, [R5+URZ+0x8], R6 ;  /* 0x00000806050085a7 */ /* 0x000ee400080010ff */
[----:B---3--:R-:W-:Y:S05]  /*8f70*/  @!P0 BRA `(.L_x_70) ;  /* 0xfffffffc00ec8947 */ /* 0x008fea000383ffff */
[----:B------:R-:W-:Y:S05]  /*8f80*/  BRA `(.L_x_69) ;  /* 0xffffffa800ac7947 */ /* 0x000fea000383ffff */
.L_x_71:
[----:B-1----:R1:W2:Y:S02]  /*8f90*/  SYNCS.PHASECHK.TRANS64.TRYWAIT P0, [R3+URZ+0x80], R4 ;  /* 0x00008004030075a7 */ /* 0x0022a400080011ff */
[----:B--2---:R-:W-:Y:S05]  /*8fa0*/  @!P0 NANOSLEEP.SYNCS 0x989680 ;  /* 0x009896800000895d */ /* 0x004fea0003900000 */
[----:B------:R-:W2:Y:S02]  /*8fb0*/  @!P0 SYNCS.PHASECHK.TRANS64 P0, [R3+URZ+0x80], R4 ;  /* 0x00008004030085a7 */ /* 0x000ea400080010ff */
[----:B--2---:R-:W-:Y:S05]  /*8fc0*/  @!P0 BRA `(.L_x_71) ;  /* 0xfffffffc00f08947 */ /* 0x004fea000383ffff */
[----:B------:R-:W-:Y:S05]  /*8fd0*/  BRA `(.L_x_155) ;  /* 0xffffffac00bc7947 */ /* 0x000fea000383ffff */
.L_x_73:
[----:B------:R-:W-:-:S13]  /*8fe0*/  R2UR UR4, R4 ;  /* 0x00000000040472ca */ /* 0x000fda00000e0000 */
[----:B------:R-:W-:-:S07]  /*8ff0*/  MOV R3, UR4 ;  /* 0x0000000400037c02 */ /* 0x000fce0008000f00 */
.L_x_156:
[----:B-1----:R1:W2:Y:S02]  /*9000*/  SYNCS.PHASECHK.TRANS64.TRYWAIT P0, [R3+URZ+0xc0], R6 ;  /* 0x0000c006030075a7 */ /* 0x0022a400080011ff */
[----:B--2---:R-:W-:Y:S05]  /*9010*/  @!P0 NANOSLEEP.SYNCS 0x989680 ;  /* 0x009896800000895d */ /* 0x004fea0003900000 */
[----:B------:R-:W2:Y:S02]  /*9020*/  @!P0 SYNCS.PHASECHK.TRANS64 P0, [R3+URZ+0xc0], R6 ;  /* 0x0000c006030085a7 */ /* 0x000ea400080010ff */
[----:B--2---:R-:W-:Y:S05]  /*9030*/  @!P0 BRA `(.L_x_156) ;  /* 0xfffffffc00f08947 */ /* 0x004fea000383ffff */
[----:B------:R-:W-:Y:S05]  /*9040*/  BRA `(.L_x_157) ;  /* 0xffffffb000107947 */ /* 0x000fea000383ffff */
.L_x_76:
[----:B------:R-:W-:Y:S07]  /*9050*/  MOV R3, UR5 ;  /* 0x0000000500037c02 */ /* 0x000fee0008000f00 */
.L_x_158:
[----:B-1----:R1:W2:Y:S02]  /*9060*/  SYNCS.PHASECHK.TRANS64.TRYWAIT P0, [R3+URZ], R6 ;  /* 0x00000006030075a7 */ /* 0x0022a400080011ff */
[----:B--2---:R-:W-:Y:S05]  /*9070*/  @!P0 NANOSLEEP.SYNCS 0x989680 ;  /* 0x009896800000895d */ /* 0x004fea0003900000 */
[----:B------:R-:W2:Y:S02]  /*9080*/  @!P0 SYNCS.PHASECHK.TRANS64 P0, [R3+URZ], R6 ;  /* 0x00000006030085a7 */ /* 0x000ea400080010ff */
[----:B--2---:R-:W-:Y:S05]  /*9090*/  @!P0 BRA `(.L_x_158) ;  /* 0xfffffffc00f08947 */ /* 0x004fea000383ffff */
[----:B------:R-:W-:Y:S05]  /*90a0*/  BRA `(.L_x_75) ;  /* 0xffffffb000287947 */ /* 0x000fea000383ffff */
.L_x_80:
[----:B--2---:R-:W-:-:S07]  /*90b0*/  MOV R2, UR4 ;  /* 0x0000000400027c02 */ /* 0x004fce0008000f00 */
.L_x_159:
[----:B-1----:R1:W2:Y:S02]  /*90c0*/  SYNCS.PHASECHK.TRANS64.TRYWAIT P0, [R2+URZ], R3 ;  /* 0x00000003020075a7 */ /* 0x0022a400080011ff */
[----:B--2---:R-:W-:Y:S05]  /*90d0*/  @!P0 NANOSLEEP.SYNCS 0x989680 ;  /* 0x009896800000895d */ /* 0x004fea0003900000 */
[----:B------:R-:W2:Y:S02]  /*90e0*/  @!P0 SYNCS.PHASECHK.TRANS64 P0, [R2+URZ], R3 ;  /* 0x00000003020085a7 */ /* 0x000ea400080010ff */
[----:B--2---:R-:W-:Y:S05]  /*90f0*/  @!P0 BRA `(.L_x_159) ;  /* 0xfffffffc00f08947 */ /* 0x004fea000383ffff */
[----:B------:R-:W-:Y:S05]  /*9100*/  BRA `(.L_x_160) ;  /* 0xffffffb800407947 */ /* 0x000fea000383ffff */
.L_x_81:
[----:B--2---:R-:W-:-:S07]  /*9110*/  MOV R2, UR5 ;  /* 0x0000000500027c02 */ /* 0x004fce0008000f00 */
.L_x_161:
[----:B-1----:R1:W2:Y:S02]  /*9120*/  SYNCS.PHASECHK.TRANS64.TRYWAIT P0, [R2+URZ], R5 ;  /* 0x00000005020075a7 */ /* 0x0022a400080011ff */
[----:B--2---:R-:W-:Y:S05]  /*9130*/  @!P0 NANOSLEEP.SYNCS 0x989680 ;  /* 0x009896800000895d */ /* 0x004fea0003900000 */
[----:B------:R-:W2:Y:S02]  /*9140*/  @!P0 SYNCS.PHASECHK.TRANS64 P0, [R2+URZ], R5 ;  /* 0x00000005020085a7 */ /* 0x000ea400080010ff */
[----:B--2---:R-:W-:Y:S05]  /*9150*/  @!P0 BRA `(.L_x_161) ;  /* 0xfffffffc00f08947 */ /* 0x004fea000383ffff */
[----:B------:R-:W-:Y:S05]  /*9160*/  BRA `(.L_x_162) ;  /* 0xffffffb800507947 */ /* 0x000fea000383ffff */
.L_x_82:
[----:B--2---:R-:W-:-:S07]  /*9170*/  MOV R2, UR5 ;  /* 0x0000000500027c02 */ /* 0x004fce0008000f00 */
.L_x_163:
[----:B-1----:R1:W2:Y:S02]  /*9180*/  SYNCS.PHASECHK.TRANS64.TRYWAIT P0, [R2+URZ], R5 ;  /* 0x00000005020075a7 */ /* 0x0022a400080011ff */
[----:B--2---:R-:W-:Y:S05]  /*9190*/  @!P0 NANOSLEEP.SYNCS 0x989680 ;  /* 0x009896800000895d */ /* 0x004fea0003900000 */
[----:B------:R-:W2:Y:S02]  /*91a0*/  @!P0 SYNCS.PHASECHK.TRANS64 P0, [R2+URZ], R5 ;  /* 0x00000005020085a7 */ /* 0x000ea400080010ff */
[----:B--2---:R-:W-:Y:S05]  /*91b0*/  @!P0 BRA `(.L_x_163) ;  /* 0xfffffffc00f08947 */ /* 0x004fea000383ffff */
[----:B------:R-:W-:Y:S05]  /*91c0*/  BRA `(.L_x_164) ;  /* 0xffffffb8005c7947 */ /* 0x000fea000383ffff */
.L_x_85:
[----:B------:R-:W-:-:S07]  /*91d0*/  MOV R2, UR62 ;  /* 0x0000003e00027c02 */ /* 0x000fce0008000f00 */
.L_x_165:
[----:B-1----:R1:W2:Y:S02]  /*91e0*/  SYNCS.PHASECHK.TRANS64.TRYWAIT P1, [R2+URZ+0x100], R3 ;  /* 0x00010003020075a7 */ /* 0x0022a400080211ff */
[----:B--2---:R-:W-:Y:S05]  /*91f0*/  @!P1 NANOSLEEP.SYNCS 0x989680 ;  /* 0x009896800000995d */ /* 0x004fea0003900000 */
[----:B------:R-:W2:Y:S02]  /*9200*/  @!P1 SYNCS.PHASECHK.TRANS64 P1, [R2+URZ+0x100], R3 ;  /* 0x00010003020095a7 */ /* 0x000ea400080210ff */
[----:B--2---:R-:W-:Y:S05]  /*9210*/  @!P1 BRA `(.L_x_165) ;  /* 0xfffffffc00f09947 */ /* 0x004fea000383ffff */
[----:B------:R-:W-:Y:S05]  /*9220*/  BRA `(.L_x_166) ;  /* 0xffffffb800ac7947 */ /* 0x000fea000383ffff */
.L_x_90:
[----:B--2---:R2:W3:Y:S02]  /*9230*/  SYNCS.PHASECHK.TRANS64.TRYWAIT P0, [R8+URZ+0x80], R5 ;  /* 0x00008005080075a7 */ /* 0x0044e400080011ff */
[----:B---3--:R-:W-:Y:S05]  /*9240*/  @!P0 NANOSLEEP.SYNCS 0x989680 ;  /* 0x009896800000895d */ /* 0x008fea0003900000 */
[----:B------:R-:W3:Y:S02]  /*9250*/  @!P0 SYNCS.PHASECHK.TRANS64 P0, [R8+URZ+0x80], R5 ;  /* 0x00008005080085a7 */ /* 0x000ee400080010ff */
[----:B---3--:R-:W-:Y:S05]  /*9260*/  @!P0 BRA `(.L_x_90) ;  /* 0xfffffffc00f08947 */ /* 0x008fea000383ffff */
[----:B------:R-:W-:Y:S05]  /*9270*/  BRA `(.L_x_167) ;  /* 0xffffffbc00dc7947 */ /* 0x000fea000383ffff */
.L_x_93:
[----:B------:R-:W-:Y:S07]  /*9280*/  MOV R0, UR21 ;  /* 0x0000001500007c02 */ /* 0x000fee0008000f00 */
.L_x_168:
[----:B--2---:R2:W3:Y:S02]  /*9290*/  SYNCS.PHASECHK.TRANS64.TRYWAIT P1, [R0+URZ+0x78], R5 ;  /* 0x00007805000075a7 */ /* 0x0044e400080211ff */
[----:B---3--:R-:W-:Y:S05]  /*92a0*/  @!P1 NANOSLEEP.SYNCS 0x989680 ;  /* 0x009896800000995d */ /* 0x008fea0003900000 */
[----:B------:R-:W3:Y:S02]  /*92b0*/  @!P1 SYNCS.PHASECHK.TRANS64 P1, [R0+URZ+0x78], R5 ;  /* 0x00007805000095a7 */ /* 0x000ee400080210ff */
[----:B---3--:R-:W-:Y:S05]  /*92c0*/  @!P1 BRA `(.L_x_168) ;  /* 0xfffffffc00f09947 */ /* 0x008fea000383ffff */
[----:B------:R-:W-:Y:S05]  /*92d0*/  BRA `(.L_x_92) ;  /* 0xffffffc400547947 */ /* 0x000fea000383ffff */
.L_x_96:
[----:B------:R-:W-:Y:S07]  /*92e0*/  MOV R0, UR4 ;  /* 0x0000000400007c02 */ /* 0x000fee0008000f00 */
.L_x_169:
[----:B--2---:R2:W3:Y:S02]  /*92f0*/  SYNCS.PHASECHK.TRANS64.TRYWAIT P0, [R0+URZ+0x58], R5 ;  /* 0x00005805000075a7 */ /* 0x0044e400080011ff */
[----:B---3--:R-:W-:Y:S05]  /*9300*/  @!P0 NANOSLEEP.SYNCS 0x989680 ;  /* 0x009896800000895d */ /* 0x008fea0003900000 */
[----:B------:R-:W3:Y:S02]  /*9310*/  @!P0 SYNCS.PHASECHK.TRANS64 P0, [R0+URZ+0x58], R5 ;  /* 0x00005805000085a7 */ /* 0x000ee400080010ff */
[----:B---3--:R-:W-:Y:S05]  /*9320*/  @!P0 BRA `(.L_x_169) ;  /* 0xfffffffc00f08947 */ /* 0x008fea000383ffff */
[----:B------:R-:W-:Y:S05]  /*9330*/  BRA `(.L_x_170) ;  /* 0xffffffc400b07947 */ /* 0x000fea000383ffff */
.L_x_97:
[----:B------:R-:W-:Y:S07]  /*9340*/  MOV R5, UR5 ;  /* 0x0000000500057c02 */ /* 0x000fee0008000f00 */
.L_x_171:
[----:B--2---:R2:W3:Y:S02]  /*9350*/  SYNCS.PHASECHK.TRANS64.TRYWAIT P0, [R5+URZ+0x58], R0 ;  /* 0x00005800050075a7 */ /* 0x0044e400080011ff */
[----:B---3--:R-:W-:Y:S05]  /*9360*/  @!P0 NANOSLEEP.SYNCS 0x989680 ;  /* 0x009896800000895d */ /* 0x008fea0003900000 */
[----:B------:R-:W3:Y:S02]  /*9370*/  @!P0 SYNCS.PHASECHK.TRANS64 P0, [R5+URZ+0x58], R0 ;  /* 0x00005800050085a7 */ /* 0x000ee400080010ff */
[----:B---3--:R-:W-:Y:S05]  /*9380*/  @!P0 BRA `(.L_x_171) ;  /* 0xfffffffc00f08947 */ /* 0x008fea000383ffff */
[----:B------:R-:W-:Y:S05]  /*9390*/  BRA `(.L_x_172) ;  /* 0xffffffc800347947 */ /* 0x000fea000383ffff */
.L_x_99:
[----:B------:R-:W-:-:S07]  /*93a0*/  MOV R0, UR4 ;  /* 0x0000000400007c02 */ /* 0x000fce0008000f00 */
.L_x_173:
[----:B--2---:R2:W3:Y:S02]  /*93b0*/  SYNCS.PHASECHK.TRANS64.TRYWAIT P0, [R0+URZ], R3 ;  /* 0x00000003000075a7 */ /* 0x0044e400080011ff */
[----:B---3--:R-:W-:Y:S05]  /*93c0*/  @!P0 NANOSLEEP.SYNCS 0x989680 ;  /* 0x009896800000895d */ /* 0x008fea0003900000 */
[----:B------:R-:W3:Y:S02]  /*93d0*/  @!P0 SYNCS.PHASECHK.TRANS64 P0, [R0+URZ], R3 ;  /* 0x00000003000085a7 */ /* 0x000ee400080010ff */
[----:B---3--:R-:W-:Y:S05]  /*93e0*/  @!P0 BRA `(.L_x_173) ;  /* 0xfffffffc00f08947 */ /* 0x008fea000383ffff */
[----:B------:R-:W-:Y:S05]  /*93f0*/  BRA `(.L_x_174) ;  /* 0xffffffc800e87947 */ /* 0x000fea000383ffff */
.L_x_100:
[----:B------:R-:W-:-:S07]  /*9400*/  MOV R0, UR5 ;  /* 0x0000000500007c02 */ /* 0x000fce0008000f00 */
.L_x_175:
[----:B--2---:R2:W3:Y:S02]  /*9410*/  SYNCS.PHASECHK.TRANS64.TRYWAIT P0, [R0+URZ], R3 ;  /* 0x00000003000075a7 */ /* 0x0044e400080011ff */
[----:B---3--:R-:W-:Y:S05]  /*9420*/  @!P0 NANOSLEEP.SYNCS 0x989680 ;  /* 0x009896800000895d */ /* 0x008fea0003900000 */
[----:B------:R-:W3:Y:S02]  /*9430*/  @!P0 SYNCS.PHASECHK.TRANS64 P0, [R0+URZ], R3 ;  /* 0x00000003000085a7 */ /* 0x000ee400080010ff */
[----:B---3--:R-:W-:Y:S05]  /*9440*/  @!P0 BRA `(.L_x_175) ;  /* 0xfffffffc00f08947 */ /* 0x008fea000383ffff */
[----:B------:R-:W-:Y:S05]  /*9450*/  BRA `(.L_x_176) ;  /* 0xffffffc800f47947 */ /* 0x000fea000383ffff */
.L_x_102:
[----:B-1----:R1:W2:Y:S02]  /*9460*/  SYNCS.PHASECHK.TRANS64.TRYWAIT P0, [R3+URZ+0x80], R0 ;  /* 0x00008000030075a7 */ /* 0x0022a400080011ff */
[----:B--2---:R-:W-:Y:S05]  /*9470*/  @!P0 NANOSLEEP.SYNCS 0x989680 ;  /* 0x009896800000895d */ /* 0x004fea0003900000 */
[----:B------:R-:W2:Y:S02]  /*9480*/  @!P0 SYNCS.PHASECHK.TRANS64 P0, [R3+URZ+0x80], R0 ;  /* 0x00008000030085a7 */ /* 0x000ea400080010ff */
[----:B--2---:R-:W-:Y:S05]  /*9490*/  @!P0 BRA `(.L_x_102) ;  /* 0xfffffffc00f08947 */ /* 0x004fea000383ffff */
[----:B------:R-:W-:Y:S05]  /*94a0*/  BRA `(.L_x_177) ;  /* 0xffffffcc00f07947 */ /* 0x000fea000383ffff */
.L_x_112:
[----:B-1----:R1:W2:Y:S02]  /*94b0*/  SYNCS.PHASECHK.TRANS64.TRYWAIT P1, [R0+URZ+0x40], R3 ;  /* 0x00004003000075a7 */ /* 0x0022a400080211ff */
[----:B--2---:R-:W-:Y:S05]  /*94c0*/  @!P1 NANOSLEEP.SYNCS 0x989680 ;  /* 0x009896800000995d */ /* 0x004fea0003900000 */
[----:B------:R-:W2:Y:S02]  /*94d0*/  @!P1 SYNCS.PHASECHK.TRANS64 P1, [R0+URZ+0x40], R3 ;  /* 0x00004003000095a7 */ /* 0x000ea400080210ff */
[----:B--2---:R-:W-:Y:S05]  /*94e0*/  @!P1 BRA `(.L_x_112) ;  /* 0xfffffffc00f09947 */ /* 0x004fea000383ffff */
[----:B------:R-:W-:Y:S05]  /*94f0*/  BRA `(.L_x_111) ;  /* 0xffffffdc00887947 */ /* 0x000fea000383ffff */
.L_x_114:
[----:B-1----:R1:W4:Y:S02]  /*9500*/  SYNCS.PHASECHK.TRANS64.TRYWAIT P0, [R75+URZ+0xa0], R2 ;  /* 0x0000a0024b0075a7 */ /* 0x00232400080011ff */
[----:B----4-:R-:W-:Y:S05]  /*9510*/  @!P0 NANOSLEEP.SYNCS 0x989680 ;  /* 0x009896800000895d */ /* 0x010fea0003900000 */
[----:B------:R-:W4:Y:S02]  /*9520*/  @!P0 SYNCS.PHASECHK.TRANS64 P0, [R75+URZ+0xa0], R2 ;  /* 0x0000a0024b0085a7 */ /* 0x000f2400080010ff */
[----:B----4-:R-:W-:Y:S05]  /*9530*/  @!P0 BRA `(.L_x_114) ;  /* 0xfffffffc00f08947 */ /* 0x010fea000383ffff */
[----:B------:R-:W-:Y:S05]  /*9540*/  BRA `(.L_x_113) ;  /* 0xffffffdc00c07947 */ /* 0x000fea000383ffff */
.L_x_125:
[----:B-1----:R1:W3:Y:S02]  /*9550*/  SYNCS.PHASECHK.TRANS64.TRYWAIT P0, [R2+URZ+0x40], R5 ;  /* 0x00004005020075a7 */ /* 0x0022e400080011ff */
[----:B---3--:R-:W-:Y:S05]  /*9560*/  @!P0 NANOSLEEP.SYNCS 0x989680 ;  /* 0x009896800000895d */ /* 0x008fea0003900000 */
[----:B------:R-:W3:Y:S02]  /*9570*/  @!P0 SYNCS.PHASECHK.TRANS64 P0, [R2+URZ+0x40], R5 ;  /* 0x00004005020085a7 */ /* 0x000ee400080010ff */
[----:B---3--:R-:W-:Y:S05]  /*9580*/  @!P0 BRA `(.L_x_125) ;  /* 0xfffffffc00f08947 */ /* 0x008fea000383ffff */
[----:B------:R-:W-:Y:S05]  /*9590*/  BRA `(.L_x_124) ;  /* 0xffffffe800047947 */ /* 0x000fea000383ffff */
        .weak           $__internal_0_$__cuda_sm10x_tcgen05_guardrail_trap_col_being_dealloced_not_returned_by_alloc
        .type           $__internal_0_$__cuda_sm10x_tcgen05_guardrail_trap_col_being_dealloced_not_returned_by_alloc,@function
        .size           $__internal_0_$__cuda_sm10x_tcgen05_guardrail_trap_col_being_dealloced_not_returned_by_alloc,($__internal_1_$__cuda_sm10x_tcgen05_guardrail_trap_phase_invalid_during_alloc - $__internal_0_$__cuda_sm10x_tcgen05_guardrail_trap_col_being_dealloced_not_returned_by_alloc)
$__internal_0_$__cuda_sm10x_tcgen05_guardrail_trap_col_being_dealloced_not_returned_by_alloc:
[----:B------:R-:W-:Y:S05]  /*95a0*/  BPT.TRAP 0x1 ;  /* 0x000000040000795c */ /* 0x000fea0000300000 */
[----:B------:R-:W-:-:S04]  /*95b0*/  HFMA2 R3, -RZ, RZ, 0, 0 ;  /* 0x00000000ff037431 */ /* 0x000fc800000001ff */
[----:B------:R-:W-:Y:S05]  /*95c0*/  RET.REL.NODEC R2 `(_ZN7cutlass13device_kernelINS_4gemm6kernel13GemmUniversalIN4cute5tupleIJiiiiEEENS1_10collective13CollectiveMmaINS1_35MainloopSm100TmaUmmaWarpSpecializedILi4ELi2ELi4ENS5_IJNS4_1CILi8EEENSA_ILi1EEESC_EEEEENS5_IJNSA_ILi128EEENSA_ILi64EEESF_EEENS_10tfloat32_tENS5_IJlSC_lEEESI_SJ_NS4_8TiledMMAINS4_8MMA_AtomIJNS4_23SM100_MMA_TF32_2x1SM_SSISI_SI_fLi128ELi64ELNS4_4UMMA5MajorE0ELSO_0ELNSN_7ScaleInE0ELSP_0EEEEEENS4_6LayoutINS5_IJSC_SC_SC_EEENS5_IJNSA_ILi0EEESU_SU_EEEEENS5_IJNS4_10UnderscoreESX_SX_EEEEENS4_18SM100_TMA_2SM_LOADENS4_14ComposedLayoutINS4_7SwizzleILi3ELi4ELi3EEENS4_18smem_ptr_flag_bitsILi32EEENSS_INS5_IJSB_NSA_ILi32EEEEEENS5_IJS16_SC_EEEEEEEvNS4_8identityENS4_28SM100_TMA_2SM_LOAD_MULTICASTES1A_vS1B_EENS_8epilogue10collective18CollectiveEpilogueINS1E_23Sm100TmaWarpSpecializedILi3ELi2ELi16ELb1ELb0EEEJNS5_IJSG_SG_SF_EEENS5_IJNSS_ISG_SC_EENSS_INS5_IJNSA_ILi16EEENSA_ILi2EEEEEENS5_IJSC_S16_EEEEEEEESI_SJ_SI_SJ_NS1E_6fusion15FusionCallbacksIS1I_NS1R_17LinearCombinationISI_fSI_fLNS_15FloatRoundStyleE2EEES1J_S1Q_JEEENS4_5SM1004TMEM4LOAD26SM100_TMEM_LOAD_32dp32b16xENS4_13SM90_TMA_LOADENS11_INS12_ILi2ELi4ELi3EEES15_NSS_INS5_IJSB_S1L_EEENS5_IJS1L_SC_EEEEEEENS4_39AutoVectorizingCopyWithAssumedAlignmentILi128EEENS4_14SM90_TMA_STOREES26_S28_S28_EEEvvEEEEvNT_6ParamsE) ;  /* 0xffffff68028c7950 */ /* 0x000fea0003c3ffff */
        .weak           $__internal_1_$__cuda_sm10x_tcgen05_guardrail_trap_phase_invalid_during_alloc
        .type           $__internal_1_$__cuda_sm10x_tcgen05_guardrail_trap_phase_invalid_during_alloc,@function
        .size           $__internal_1_$__cuda_sm10x_tcgen05_guardrail_trap_phase_invalid_during_alloc,($__internal_2_$__cuda_sm10x_tcgen05_guardrail_trap_unallocated_columns_being_dealloced - $__internal_1_$__cuda_sm10x_tcgen05_guardrail_trap_phase_invalid_during_alloc)
$__internal_1_$__cuda_sm10x_tcgen05_guardrail_trap_phase_invalid_during_alloc:
[----:B------:R-:W-:Y:S05]  /*95d0*/  BPT.TRAP 0x1 ;  /* 0x000000040000795c */ /* 0x000fea0000300000 */
[----:B------:R-:W-:-:S04]  /*95e0*/  MOV R7, 0x0 ;  /* 0x0000000000077802 */ /* 0x000fc80000000f00 */
[----:B------:R-:W-:Y:S05]  /*95f0*/  RET.REL.NODEC R6 `(_ZN7cutlass13device_kernelINS_4gemm6kernel13GemmUniversalIN4cute5tupleIJiiiiEEENS1_10collective13CollectiveMmaINS1_35MainloopSm100TmaUmmaWarpSpecializedILi4ELi2ELi4ENS5_IJNS4_1CILi8EEENSA_ILi1EEESC_EEEEENS5_IJNSA_ILi128EEENSA_ILi64EEESF_EEENS_10tfloat32_tENS5_IJlSC_lEEESI_SJ_NS4_8TiledMMAINS4_8MMA_AtomIJNS4_23SM100_MMA_TF32_2x1SM_SSISI_SI_fLi128ELi64ELNS4_4UMMA5MajorE0ELSO_0ELNSN_7ScaleInE0ELSP_0EEEEEENS4_6LayoutINS5_IJSC_SC_SC_EEENS5_IJNSA_ILi0EEESU_SU_EEEEENS5_IJNS4_10UnderscoreESX_SX_EEEEENS4_18SM100_TMA_2SM_LOADENS4_14ComposedLayoutINS4_7SwizzleILi3ELi4ELi3EEENS4_18smem_ptr_flag_bitsILi32EEENSS_INS5_IJSB_NSA_ILi32EEEEEENS5_IJS16_SC_EEEEEEEvNS4_8identityENS4_28SM100_TMA_2SM_LOAD_MULTICASTES1A_vS1B_EENS_8epilogue10collective18CollectiveEpilogueINS1E_23Sm100TmaWarpSpecializedILi3ELi2ELi16ELb1ELb0EEEJNS5_IJSG_SG_SF_EEENS5_IJNSS_ISG_SC_EENSS_INS5_IJNSA_ILi16EEENSA_ILi2EEEEEENS5_IJSC_S16_EEEEEEEESI_SJ_SI_SJ_NS1E_6fusion15FusionCallbacksIS1I_NS1R_17LinearCombinationISI_fSI_fLNS_15FloatRoundStyleE2EEES1J_S1Q_JEEENS4_5SM1004TMEM4LOAD26SM100_TMEM_LOAD_32dp32b16xENS4_13SM90_TMA_LOADENS11_INS12_ILi2ELi4ELi3EEES15_NSS_INS5_IJSB_S1L_EEENS5_IJS1L_SC_EEEEEEENS4_39AutoVectorizingCopyWithAssumedAlignmentILi128EEENS4_14SM90_TMA_STOREES26_S28_S28_EEEvvEEEEvNT_6ParamsE) ;  /* 0xffffff6806807950 */ /* 0x000fea0003c3ffff */
        .weak           $__internal_2_$__cuda_sm10x_tcgen05_guardrail_trap_unallocated_columns_being_dealloced
        .type           $__internal_2_$__cuda_sm10x_tcgen05_guardrail_trap_unallocated_columns_being_dealloced,@function
        .size           $__internal_2_$__cuda_sm10x_tcgen05_guardrail_trap_unallocated_columns_being_dealloced,(.L_x_179 - $__internal_2_$__cuda_sm10x_tcgen05_guardrail_trap_unallocated_columns_being_dealloced)
$__internal_2_$__cuda_sm10x_tcgen05_guardrail_trap_unallocated_columns_being_dealloced:
[----:B------:R-:W-:Y:S05]  /*9600*/  BPT.TRAP 0x1 ;  /* 0x000000040000795c */ /* 0x000fea0000300000 */
[----:B------:R-:W-:-:S04]  /*9610*/  HFMA2 R3, -RZ, RZ, 0, 0 ;  /* 0x00000000ff037431 */ /* 0x000fc800000001ff */
[----:B------:R-:W-:Y:S05]  /*9620*/  RET.REL.NODEC R2 `(_ZN7cutlass13device_kernelINS_4gemm6kernel13GemmUniversalIN4cute5tupleIJiiiiEEENS1_10collective13CollectiveMmaINS1_35MainloopSm100TmaUmmaWarpSpecializedILi4ELi2ELi4ENS5_IJNS4_1CILi8EEENSA_ILi1EEESC_EEEEENS5_IJNSA_ILi128EEENSA_ILi64EEESF_EEENS_10tfloat32_tENS5_IJlSC_lEEESI_SJ_NS4_8TiledMMAINS4_8MMA_AtomIJNS4_23SM100_MMA_TF32_2x1SM_SSISI_SI_fLi128ELi64ELNS4_4UMMA5MajorE0ELSO_0ELNSN_7ScaleInE0ELSP_0EEEEEENS4_6LayoutINS5_IJSC_SC_SC_EEENS5_IJNSA_ILi0EEESU_SU_EEEEENS5_IJNS4_10UnderscoreESX_SX_EEEEENS4_18SM100_TMA_2SM_LOADENS4_14ComposedLayoutINS4_7SwizzleILi3ELi4ELi3EEENS4_18smem_ptr_flag_bitsILi32EEENSS_INS5_IJSB_NSA_ILi32EEEEEENS5_IJS16_SC_EEEEEEEvNS4_8identityENS4_28SM100_TMA_2SM_LOAD_MULTICASTES1A_vS1B_EENS_8epilogue10collective18CollectiveEpilogueINS1E_23Sm100TmaWarpSpecializedILi3ELi2ELi16ELb1ELb0EEEJNS5_IJSG_SG_SF_EEENS5_IJNSS_ISG_SC_EENSS_INS5_IJNSA_ILi16EEENSA_ILi2EEEEEENS5_IJSC_S16_EEEEEEEESI_SJ_SI_SJ_NS1E_6fusion15FusionCallbacksIS1I_NS1R_17LinearCombinationISI_fSI_fLNS_15FloatRoundStyleE2EEES1J_S1Q_JEEENS4_5SM1004TMEM4LOAD26SM100_TMEM_LOAD_32dp32b16xENS4_13SM90_TMA_LOADENS11_INS12_ILi2ELi4ELi3EEES15_NSS_INS5_IJSB_S1L_EEENS5_IJS1L_SC_EEEEEEENS4_39AutoVectorizingCopyWithAssumedAlignmentILi128EEENS4_14SM90_TMA_STOREES26_S28_S28_EEEvvEEEEvNT_6ParamsE) ;  /* 0xffffff6802747950 */ /* 0x000fea0003c3ffff */
.L_x_178:
[----:B------:R-:W-:-:S00]  /*9630*/  BRA `(.L_x_178) ;  /* 0xfffffffc00fc7947 */ /* 0x000fc0000383ffff */
[----:B------:R-:W-:-:S00]  /*9640*/  NOP ;  /* 0x0000000000007918 */ /* 0x000fc00000000000 */
        /* <DEDUP_REMOVED lines=11> */
.L_x_179:


//--------------------- .nv.global.init           --------------------------
	.section	.nv.global.init,"aw",@progbits
.nv.global.init:
	.type		$str$27,@object
	.size		$str$27,($str$28 - $str$27)
$str$27:
        /*0000*/ 	.byte	0x28, 0x61, 0x64, 0x64, 0x72, 0x65, 0x73, 0x73, 0x20, 0x26, 0x20, 0x6d, 0x61, 0x73, 0x6b, 0x29
        /*0010*/ 	.byte	0x20, 0x3d, 0x3d, 0x20, 0x30, 0x00
	.type		$str$28,@object
	.size		$str$28,($str$26 - $str$28)
$str$28:
        /*0016*/ 	.byte	0x2f, 0x74, 0x6d, 0x70, 0x2f, 0x63, 0x75, 0x74, 0x6c, 0x61, 0x73, 0x73, 0x5f, 0x73, 0x77, 0x65
        /*0026*/ 	.byte	0x65, 0x70, 0x5f, 0x73, 0x72, 0x63, 0x2f, 0x69, 0x6e, 0x63, 0x6c, 0x75, 0x64, 0x65, 0x2f, 0x63
        /*0036*/ 	.byte	0x75, 0x74, 0x65, 0x2f, 0x70, 0x6f, 0x69, 0x6e, 0x74, 0x65, 0x72, 0x5f, 0x66, 0x6c, 0x61, 0x67
        /*0046*/ 	.byte	0x67, 0x65, 0x64, 0x2e, 0x68, 0x70, 0x70, 0x00
	.type		$str$26,@object
	.size		$str$26,($str$25 - $str$26)
$str$26:
        /*004e*/ 	.byte	0x2f, 0x74, 0x6d, 0x70, 0x2f, 0x63, 0x75, 0x74, 0x6c, 0x61, 0x73, 0x73, 0x5f, 0x73, 0x77, 0x65
        /*005e*/ 	.byte	0x65, 0x70, 0x5f, 0x73, 0x72, 0x63, 0x2f, 0x69, 0x6e, 0x63, 0x6c, 0x75, 0x64, 0x65, 0x2f, 0x63
        /*006e*/ 	.byte	0x75, 0x74, 0x65, 0x2f, 0x61, 0x74, 0x6f, 0x6d, 0x2f, 0x63, 0x6f, 0x70, 0x79, 0x5f, 0x74, 0x72
        /*007e*/ 	.byte	0x61, 0x69, 0x74, 0x73, 0x5f, 0x73, 0x6d, 0x31, 0x30, 0x30, 0x2e, 0x68, 0x70, 0x70, 0x00
	.type		$str$25,@object
	.size		$str$25,(__unnamed_1 - $str$25)
$str$25:
        /*008d*/ 	.byte	0x28, 0x28, 0x75, 0x69, 0x6e, 0x74, 0x33, 0x32, 0x5f, 0x74, 0x28, 0x74, 0x68, 0x72, 0x65, 0x61
        /*009d*/ 	.byte	0x64, 0x49, 0x64, 0x78, 0x2e, 0x78, 0x29, 0x20, 0x2f, 0x20, 0x33, 0x32, 0x29, 0x20, 0x25, 0x20
        /*00ad*/ 	.byte	0x34, 0x29, 0x20, 0x3d, 0x3d, 0x20, 0x28, 0x28, 0x28, 0x74, 0x6d, 0x65, 0x6d, 0x5f, 0x61, 0x64
        /*00bd*/ 	.byte	0x64, 0x72, 0x20, 0x3e, 0x3e, 0x20, 0x31, 0x36, 0x29, 0x20, 0x2f, 0x20, 0x33, 0x32, 0x29, 0x20
        /*00cd*/ 	.byte	0x25, 0x20, 0x34, 0x29, 0x00
	.type		__unnamed_1,@object
	.size		__unnamed_1,(__unnamed_2 - __unnamed_1)
__unnamed_1:
        /*00d2*/ 	.byte	0x61, 0x75, 0x74, 0x6f, 0x20, 0x63, 0x75, 0x74, 0x65, 0x3a, 0x3a, 0x61, 0x73, 0x5f, 0x70, 0x6f
        /* <DEDUP_REMOVED lines=24> */
        /*0262*/ 	.byte	0x43, 0x3c, 0x32, 0x30, 0x34, 0x38, 0x3e, 0x3e, 0x3e, 0x3e, 0x5d, 0x00
	.type		__unnamed_2,@object
	.size		__unnamed_2,(.L_2 - __unnamed_2)
__unnamed_2:
        /* <DEDUP_REMOVED lines=42> */
        /*050e*/ 	.byte	0x3e, 0x5d, 0x00
.L_2:


//--------------------- .nv.shared._ZN7cutlass13device_kernelINS_4gemm6kernel13GemmUniversalIN4cute5tupleIJiiiiEEENS1_10collective13CollectiveMmaINS1_35MainloopSm100TmaUmmaWarpSpecializedILi4ELi2ELi4ENS5_IJNS4_1CILi8EEENSA_ILi1EEESC_EEEEENS5_IJNSA_ILi128EEENSA_ILi64EEESF_EEENS_10tfloat32_tENS5_IJlSC_lEEESI_SJ_NS4_8TiledMMAINS4_8MMA_AtomIJNS4_23SM100_MMA_TF32_2x1SM_SSISI_SI_fLi128ELi64ELNS4_4UMMA5MajorE0ELSO_0ELNSN_7ScaleInE0ELSP_0EEEEEENS4_6LayoutINS5_IJSC_SC_SC_EEENS5_IJNSA_ILi0EEESU_SU_EEEEENS5_IJNS4_10UnderscoreESX_SX_EEEEENS4_18SM100_TMA_2SM_LOADENS4_14ComposedLayoutINS4_7SwizzleILi3ELi4ELi3EEENS4_18smem_ptr_flag_bitsILi32EEENSS_INS5_IJSB_NSA_ILi32EEEEEENS5_IJS16_SC_EEEEEEEvNS4_8identityENS4_28SM100_TMA_2SM_LOAD_MULTICASTES1A_vS1B_EENS_8epilogue10collective18CollectiveEpilogueINS1E_23Sm100TmaWarpSpecializedILi3ELi2ELi16ELb1ELb0EEEJNS5_IJSG_SG_SF_EEENS5_IJNSS_ISG_SC_EENSS_INS5_IJNSA_ILi16EEENSA_ILi2EEEEEENS5_IJSC_S16_EEEEEEEESI_SJ_SI_SJ_NS1E_6fusion15FusionCallbacksIS1I_NS1R_17LinearCombinationISI_fSI_fLNS_15FloatRoundStyleE2EEES1J_S1Q_JEEENS4_5SM1004TMEM4LOAD26SM100_TMEM_LOAD_32dp32b16xENS4_13SM90_TMA_LOADENS11_INS12_ILi2ELi4ELi3EEES15_NSS_INS5_IJSB_S1L_EEENS5_IJS1L_SC_EEEEEEENS4_39AutoVectorizingCopyWithAssumedAlignmentILi128EEENS4_14SM90_TMA_STOREES26_S28_S28_EEEvvEEEEvNT_6ParamsE --------------------------
	.section	.nv.shared._ZN7cutlass13device_kernelINS_4gemm6kernel13GemmUniversalIN4cute5tupleIJiiiiEEENS1_10collective13CollectiveMmaINS1_35MainloopSm100TmaUmmaWarpSpecializedILi4ELi2ELi4ENS5_IJNS4_1CILi8EEENSA_ILi1EEESC_EEEEENS5_IJNSA_ILi128EEENSA_ILi64EEESF_EEENS_10tfloat32_tENS5_IJlSC_lEEESI_SJ_NS4_8TiledMMAINS4_8MMA_AtomIJNS4_23SM100_MMA_TF32_2x1SM_SSISI_SI_fLi128ELi64ELNS4_4UMMA5MajorE0ELSO_0ELNSN_7ScaleInE0ELSP_0EEEEEENS4_6LayoutINS5_IJSC_SC_SC_EEENS5_IJNSA_ILi0EEESU_SU_EEEEENS5_IJNS4_10UnderscoreESX_SX_EEEEENS4_18SM100_TMA_2SM_LOADENS4_14ComposedLayoutINS4_7SwizzleILi3ELi4ELi3EEENS4_18smem_ptr_flag_bitsILi32EEENSS_INS5_IJSB_NSA_ILi32EEEEEENS5_IJS16_SC_EEEEEEEvNS4_8identityENS4_28SM100_TMA_2SM_LOAD_MULTICASTES1A_vS1B_EENS_8epilogue10collective18CollectiveEpilogueINS1E_23Sm100TmaWarpSpecializedILi3ELi2ELi16ELb1ELb0EEEJNS5_IJSG_SG_SF_EEENS5_IJNSS_ISG_SC_EENSS_INS5_IJNSA_ILi16EEENSA_ILi2EEEEEENS5_IJSC_S16_EEEEEEEESI_SJ_SI_SJ_NS1E_6fusion15FusionCallbacksIS1I_NS1R_17LinearCombinationISI_fSI_fLNS_15FloatRoundStyleE2EEES1J_S1Q_JEEENS4_5SM1004TMEM4LOAD26SM100_TMEM_LOAD_32dp32b16xENS4_13SM90_TMA_LOADENS11_INS12_ILi2ELi4ELi3EEES15_NSS_INS5_IJSB_S1L_EEENS5_IJS1L_SC_EEEEEEENS4_39AutoVectorizingCopyWithAssumedAlignmentILi128EEENS4_14SM90_TMA_STOREES26_S28_S28_EEEvvEEEEvNT_6ParamsE,"aw",@nobits
	.sectionflags	@""
	.align	16
	.zero		1024


//--------------------- .nv.shared.reserved.0     --------------------------
	.section	.nv.shared.reserved.0,"aw",@nobits
	.weak		__nv_reservedSMEM_offset_0_alias
	.size		__nv_reservedSMEM_offset_0_alias, 0, 64
	.other		__nv_reservedSMEM_offset_0_alias,@"STO_CUDA_RESERVED_SHARED STV_DEFAULT"
__nv_reservedSMEM_offset_0_alias:
	.zero		0
.nv.shared.reserved.0:
	.zero		64
	.weak		__nv_reservedSMEM_tcgen05_partition
	.type		__nv_reservedSMEM_tcgen05_partition,@object
	.size		__nv_reservedSMEM_tcgen05_partition,(.L_0 - __nv_reservedSMEM_tcgen05_partition)
__nv_reservedSMEM_tcgen05_partition:
	.zero		32
.L_0:


//--------------------- .nv.global                --------------------------
	.section	.nv.global,"aw",@nobits
.nv.global:
	.type		_ZN40_INTERNAL_630ce3a0_4_k_cu_415c4918_283644cute1_E,@object
	.size		_ZN40_INTERNAL_630ce3a0_4_k_cu_415c4918_283644cute1_E,(_ZN40_INTERNAL_630ce3a0_4_k_cu_415c4918_283644cuda3std3__45__cpo6cbeginE - _ZN40_INTERNAL_630ce3a0_4_k_cu_415c4918_283644cute1_E)
_ZN40_INTERNAL_630ce3a0_4_k_cu_415c4918_283644cute1_E:
	.zero		1
	.type		_ZN40_INTERNAL_630ce3a0_4_k_cu_415c4918_283644cuda3std3__45__cpo6cbeginE,@object
	.size		_ZN40_INTERNAL_630ce3a0_4_k_cu_415c4918_283644cuda3std3__45__cpo6cbeginE,(_ZN40_INTERNAL_630ce3a0_4_k_cu_415c4918_283644cuda3std3__48in_placeE - _ZN40_INTERNAL_630ce3a0_4_k_cu_415c4918_283644cuda3std3__45__cpo6cbeginE)
_ZN40_INTERNAL_630ce3a0_4_k_cu_415c4918_283644cuda3std3__45__cpo6cbeginE:
	.zero		1
	.type		_ZN40_INTERNAL_630ce3a0_4_k_cu_415c4918_283644cuda3std3__48in_placeE,@object
	.size		_ZN40_INTERNAL_630ce3a0_4_k_cu_415c4918_283644cuda3std3__48in_placeE,(_ZN40_INTERNAL_630ce3a0_4_k_cu_415c4918_283644cuda3std6ranges3__45__cpo9iter_moveE - _ZN40_INTERNAL_630ce3a0_4_k_cu_415c4918_283644cuda3std3__48in_placeE)
_ZN40_INTERNAL_630ce3a0_4_k_cu_415c4918_283644cuda3std3__48in_placeE:
	.zero		1
	.type		_ZN40_INTERNAL_630ce3a0_4_k_cu_415c4918_283644cuda3std6ranges3__45__cpo9iter_moveE,@object
	.size		_ZN40_INTERNAL_630ce3a0_4_k_cu_415c4918_283644cuda3std6ranges3__45__cpo9iter_moveE,(_ZN40_INTERNAL_630ce3a0_4_k_cu_415c4918_283644cuda3std3__45__cpo5beginE - _ZN40_INTERNAL_630ce3a0_4_k_cu_415c4918_283644cuda3std6ranges3__45__cpo9iter_moveE)
_ZN40_INTERNAL_630ce3a0_4_k_cu_415c4918_283644cuda3std6ranges3__45__cpo9iter_moveE:
	.zero		1
	.type		_ZN40_INTERNAL_630ce3a0_4_k_cu_415c4918_283644cuda3std3__45__cpo5beginE,@object
	.size		_ZN40_INTERNAL_630ce3a0_4_k_cu_415c4918_283644cuda3std3__45__cpo5beginE,(_ZN40_INTERNAL_630ce3a0_4_k_cu_415c4918_283644cuda3std3__442_GLOBAL__N__630ce3a0_4_k_cu_415c4918_283646ignoreE - _ZN40_INTERNAL_630ce3a0_4_k_cu_415c4918_283644cuda3std3__45__cpo5beginE)
_ZN40_INTERNAL_630ce3a0_4_k_cu_415c4918_283644cuda3std3__45__cpo5beginE:
	.zero		1
	.type		_ZN40_INTERNAL_630ce3a0_4_k_cu_415c4918_283644cuda3std3__442_GLOBAL__N__630ce3a0_4_k_cu_415c4918_283646ignoreE,@object
	.size		_ZN40_INTERNAL_630ce3a0_4_k_cu_415c4918_283644cuda3std3__442_GLOBAL__N__630ce3a0_4_k_cu_415c4918_283646ignoreE,(_ZN40_INTERNAL_630ce3a0_4_k_cu_415c4918_283644cute7productE - _ZN40_INTERNAL_630ce3a0_4_k_cu_415c4918_283644cuda3std3__442_GLOBAL__N__630ce3a0_4_k_cu_415c4918_283646ignoreE)
_ZN40_INTERNAL_630ce3a0_4_k_cu_415c4918_283644cuda3std3__442_GLOBAL__N__630ce3a0_4_k_cu_415c4918_283646ignoreE:
	.zero		1
	.type		_ZN40_INTERNAL_630ce3a0_4_k_cu_415c4918_283644cute7productE,@object
	.size		_ZN40_INTERNAL_630ce3a0_4_k_cu_415c4918_283644cute7productE,(_ZN40_INTERNAL_630ce3a0_4_k_cu_415c4918_283644cuda3std3__45__cpo3endE - _ZN40_INTERNAL_630ce3a0_4_k_cu_415c4918_283644cute7productE)
_ZN40_INTERNAL_630ce3a0_4_k_cu_415c4918_283644cute7productE:
	.zero		1
	.type		_ZN40_INTERNAL_630ce3a0_4_k_cu_415c4918_283644cuda3std3__45__cpo3endE,@object
	.size		_ZN40_INTERNAL_630ce3a0_4_k_cu_415c4918_283644cuda3std3__45__cpo3endE,(_ZN40_INTERNAL_630ce3a0_4_k_cu_415c4918_283644cuda3std3__419piecewise_constructE - _ZN40_INTERNAL_630ce3a0_4_k_cu_415c4918_283644cuda3std3__45__cpo3endE)
_ZN40_INTERNAL_630ce3a0_4_k_cu_415c4918_283644cuda3std3__45__cpo3endE:
	.zero		1
	.type		_ZN40_INTERNAL_630ce3a0_4_k_cu_415c4918_283644cuda3std3__419piecewise_constructE,@object
	.size		_ZN40_INTERNAL_630ce3a0_4_k_cu_415c4918_283644cuda3std3__419piecewise_constructE,(_ZN40_INTERNAL_630ce3a0_4_k_cu_415c4918_283644cuda3std3__45__cpo4cendE - _ZN40_INTERNAL_630ce3a0_4_k_cu_415c4918_283644cuda3std3__419piecewise_constructE)
_ZN40_INTERNAL_630ce3a0_4_k_cu_415c4918_283644cuda3std3__419piecewise_constructE:
	.zero		1
	.type		_ZN40_INTERNAL_630ce3a0_4_k_cu_415c4918_283644cuda3std3__45__cpo4cendE,@object
	.size		_ZN40_INTERNAL_630ce3a0_4_k_cu_415c4918_283644cuda3std3__45__cpo4cendE,(_ZN40_INTERNAL_630ce3a0_4_k_cu_415c4918_283644cuda3std6ranges3__45__cpo4swapE - _ZN40_INTERNAL_630ce3a0_4_k_cu_415c4918_283644cuda3std3__45__cpo4cendE)
_ZN40_INTERNAL_630ce3a0_4_k_cu_415c4918_283644cuda3std3__45__cpo4cendE:
	.zero		1
	.type		_ZN40_INTERNAL_630ce3a0_4_k_cu_415c4918_283644cuda3std6ranges3__45__cpo4swapE,@object
	.size		_ZN40_INTERNAL_630ce3a0_4_k_cu_415c4918_283644cuda3std6ranges3__45__cpo4swapE,(.L_10 - _ZN40_INTERNAL_630ce3a0_4_k_cu_415c4918_283644cuda3std6ranges3__45__cpo4swapE)
_ZN40_INTERNAL_630ce3a0_4_k_cu_415c4918_283644cuda3std6ranges3__45__cpo4swapE:
	.zero		1
.L_10:


//--------------------- .nv.constant0._ZN7cutlass13device_kernelINS_4gemm6kernel13GemmUniversalIN4cute5tupleIJiiiiEEENS1_10collective13CollectiveMmaINS1_35MainloopSm100TmaUmmaWarpSpecializedILi4ELi2ELi4ENS5_IJNS4_1CILi8EEENSA_ILi1EEESC_EEEEENS5_IJNSA_ILi128EEENSA_ILi64EEESF_EEENS_10tfloat32_tENS5_IJlSC_lEEESI_SJ_NS4_8TiledMMAINS4_8MMA_AtomIJNS4_23SM100_MMA_TF32_2x1SM_SSISI_SI_fLi128ELi64ELNS4_4UMMA5MajorE0ELSO_0ELNSN_7ScaleInE0ELSP_0EEEEEENS4_6LayoutINS5_IJSC_SC_SC_EEENS5_IJNSA_ILi0EEESU_SU_EEEEENS5_IJNS4_10UnderscoreESX_SX_EEEEENS4_18SM100_TMA_2SM_LOADENS4_14ComposedLayoutINS4_7SwizzleILi3ELi4ELi3EEENS4_18smem_ptr_flag_bitsILi32EEENSS_INS5_IJSB_NSA_ILi32EEEEEENS5_IJS16_SC_EEEEEEEvNS4_8identityENS4_28SM100_TMA_2SM_LOAD_MULTICASTES1A_vS1B_EENS_8epilogue10collective18CollectiveEpilogueINS1E_23Sm100TmaWarpSpecializedILi3ELi2ELi16ELb1ELb0EEEJNS5_IJSG_SG_SF_EEENS5_IJNSS_ISG_SC_EENSS_INS5_IJNSA_ILi16EEENSA_ILi2EEEEEENS5_IJSC_S16_EEEEEEEESI_SJ_SI_SJ_NS1E_6fusion15FusionCallbacksIS1I_NS1R_17LinearCombinationISI_fSI_fLNS_15FloatRoundStyleE2EEES1J_S1Q_JEEENS4_5SM1004TMEM4LOAD26SM100_TMEM_LOAD_32dp32b16xENS4_13SM90_TMA_LOADENS11_INS12_ILi2ELi4ELi3EEES15_NSS_INS5_IJSB_S1L_EEENS5_IJS1L_SC_EEEEEEENS4_39AutoVectorizingCopyWithAssumedAlignmentILi128EEENS4_14SM90_TMA_STOREES26_S28_S28_EEEvvEEEEvNT_6ParamsE --------------------------
	.section	.nv.constant0._ZN7cutlass13device_kernelINS_4gemm6kernel13GemmUniversalIN4cute5tupleIJiiiiEEENS1_10collective13CollectiveMmaINS1_35MainloopSm100TmaUmmaWarpSpecializedILi4ELi2ELi4ENS5_IJNS4_1CILi8EEENSA_ILi1EEESC_EEEEENS5_IJNSA_ILi128EEENSA_ILi64EEESF_EEENS_10tfloat32_tENS5_IJlSC_lEEESI_SJ_NS4_8TiledMMAINS4_8MMA_AtomIJNS4_23SM100_MMA_TF32_2x1SM_SSISI_SI_fLi128ELi64ELNS4_4UMMA5MajorE0ELSO_0ELNSN_7ScaleInE0ELSP_0EEEEEENS4_6LayoutINS5_IJSC_SC_SC_EEENS5_IJNSA_ILi0EEESU_SU_EEEEENS5_IJNS4_10UnderscoreESX_SX_EEEEENS4_18SM100_TMA_2SM_LOADENS4_14ComposedLayoutINS4_7SwizzleILi3ELi4ELi3EEENS4_18smem_ptr_flag_bitsILi32EEENSS_INS5_IJSB_NSA_ILi32EEEEEENS5_IJS16_SC_EEEEEEEvNS4_8identityENS4_28SM100_TMA_2SM_LOAD_MULTICASTES1A_vS1B_EENS_8epilogue10collective18CollectiveEpilogueINS1E_23Sm100TmaWarpSpecializedILi3ELi2ELi16ELb1ELb0EEEJNS5_IJSG_SG_SF_EEENS5_IJNSS_ISG_SC_EENSS_INS5_IJNSA_ILi16EEENSA_ILi2EEEEEENS5_IJSC_S16_EEEEEEEESI_SJ_SI_SJ_NS1E_6fusion15FusionCallbacksIS1I_NS1R_17LinearCombinationISI_fSI_fLNS_15FloatRoundStyleE2EEES1J_S1Q_JEEENS4_5SM1004TMEM4LOAD26SM100_TMEM_LOAD_32dp32b16xENS4_13SM90_TMA_LOADENS11_INS12_ILi2ELi4ELi3EEES15_NSS_INS5_IJSB_S1L_EEENS5_IJS1L_SC_EEEEEEENS4_39AutoVectorizingCopyWithAssumedAlignmentILi128EEENS4_14SM90_TMA_STOREES26_S28_S28_EEEvvEEEEvNT_6ParamsE,"a",@progbits
	.sectionflags	@""
	.align	4
.nv.constant0._ZN7cutlass13device_kernelINS_4gemm6kernel13GemmUniversalIN4cute5tupleIJiiiiEEENS1_10collective13CollectiveMmaINS1_35MainloopSm100TmaUmmaWarpSpecializedILi4ELi2ELi4ENS5_IJNS4_1CILi8EEENSA_ILi1EEESC_EEEEENS5_IJNSA_ILi128EEENSA_ILi64EEESF_EEENS_10tfloat32_tENS5_IJlSC_lEEESI_SJ_NS4_8TiledMMAINS4_8MMA_AtomIJNS4_23SM100_MMA_TF32_2x1SM_SSISI_SI_fLi128ELi64ELNS4_4UMMA5MajorE0ELSO_0ELNSN_7ScaleInE0ELSP_0EEEEEENS4_6LayoutINS5_IJSC_SC_SC_EEENS5_IJNSA_ILi0EEESU_SU_EEEEENS5_IJNS4_10UnderscoreESX_SX_EEEEENS4_18SM100_TMA_2SM_LOADENS4_14ComposedLayoutINS4_7SwizzleILi3ELi4ELi3EEENS4_18smem_ptr_flag_bitsILi32EEENSS_INS5_IJSB_NSA_ILi32EEEEEENS5_IJS16_SC_EEEEEEEvNS4_8identityENS4_28SM100_TMA_2SM_LOAD_MULTICASTES1A_vS1B_EENS_8epilogue10collective18CollectiveEpilogueINS1E_23Sm100TmaWarpSpecializedILi3ELi2ELi16ELb1ELb0EEEJNS5_IJSG_SG_SF_EEENS5_IJNSS_ISG_SC_EENSS_INS5_IJNSA_ILi16EEENSA_ILi2EEEEEENS5_IJSC_S16_EEEEEEEESI_SJ_SI_SJ_NS1E_6fusion15FusionCallbacksIS1I_NS1R_17LinearCombinationISI_fSI_fLNS_15FloatRoundStyleE2EEES1J_S1Q_JEEENS4_5SM1004TMEM4LOAD26SM100_TMEM_LOAD_32dp32b16xENS4_13SM90_TMA_LOADENS11_INS12_ILi2ELi4ELi3EEES15_NSS_INS5_IJSB_S1L_EEENS5_IJS1L_SC_EEEEEEENS4_39AutoVectorizingCopyWithAssumedAlignmentILi128EEENS4_14SM90_TMA_STOREES26_S28_S28_EEEvvEEEEvNT_6ParamsE:
	.zero		2944


//--------------------- SYMBOLS --------------------------

	.type		.nv.reservedSmem.offset0,@object
	.size		.nv.reservedSmem.offset0,0x4
	.type		.nv.reservedSmem.cap,@object
	.size		.nv.reservedSmem.cap,0x4
	.type		__assertfail,@function
